// auto-generated by cutlass_sweep.gemm — config: {"arch": "sm_90", "cluster_m": 2, "cluster_n": 2, "dtype": "e4m3", "stages": 4, "tile_k": 64, "tile_m": 128, "tile_n": 256}
#include "cutlass/cutlass.h"
#include "cutlass/gemm/collective/collective_builder.hpp"
#include "cutlass/gemm/device/gemm_universal_adapter.h"
#include "cutlass/gemm/kernel/gemm_universal.hpp"
#include "cutlass/epilogue/collective/collective_builder.hpp"

using ElemA = cutlass::float_e4m3_t;
using ElemB = cutlass::float_e4m3_t;
using ElemCD = cutlass::float_e4m3_t;
using Acc  = float;
using TileShape    = cute::Shape<cute::_128, cute::_256, cute::_64>;
using ClusterShape = cute::Shape<cute::_2, cute::_2, cute::_1>;

using CollectiveEpilogue = typename cutlass::epilogue::collective::CollectiveBuilder<
    cutlass::arch::Sm90, cutlass::arch::OpClassTensorOp,
    TileShape, ClusterShape,
    cutlass::epilogue::collective::EpilogueTileAuto,
    Acc, Acc,
    ElemCD, cutlass::layout::RowMajor, 128 / cutlass::sizeof_bits<ElemCD>::value,
    ElemCD, cutlass::layout::RowMajor, 128 / cutlass::sizeof_bits<ElemCD>::value,
    cutlass::epilogue::collective::EpilogueScheduleAuto
  >::CollectiveOp;

using CollectiveMainloop = typename cutlass::gemm::collective::CollectiveBuilder<
    cutlass::arch::Sm90, cutlass::arch::OpClassTensorOp,
    ElemA, cutlass::layout::RowMajor, 128 / cutlass::sizeof_bits<ElemA>::value,
    ElemB, cutlass::layout::ColumnMajor, 128 / cutlass::sizeof_bits<ElemB>::value,
    Acc,
    TileShape, ClusterShape,
    cutlass::gemm::collective::StageCount<4>,
    cutlass::gemm::collective::KernelScheduleAuto
  >::CollectiveOp;

using GemmKernel = cutlass::gemm::kernel::GemmUniversal<
    cute::Shape<int,int,int,int>,
    CollectiveMainloop,
    CollectiveEpilogue
>;
using Gemm = cutlass::gemm::device::GemmUniversalAdapter<GemmKernel>;

// Force the device kernel symbol into the cubin without needing a host main.
auto* _anchor = &cutlass::device_kernel<GemmKernel>;


// ===== COMPILED SASS (sm_90a) =====

	.target	sm_90a

	.elftype	@"ET_EXEC"


//--------------------- .note.nv.tkinfo           --------------------------
	.section	.note.nv.tkinfo,"",@"SHT_NOTE"
	.sectionflags	@"SHF_NOTE_NV_TKINFO"
	.tkinfo
        /*0018*/ 	.word	0x00000002
        /*0030*/ 	.string	""
        /*0030*/ 	.string	"ptxas"
        /*0030*/ 	.string	"Cuda compilation tools, release 13.0, V13.0.88"
        /*0030*/ 	.string	"Build cuda_13.0.r13.0/compiler.36424714_0"
        /*0030*/ 	.string	"-arch sm_90a -m 64 "



//--------------------- .note.nv.cuinfo           --------------------------
	.section	.note.nv.cuinfo,"",@"SHT_NOTE"
	.sectionflags	@"SHF_NOTE_NV_CUINFO"
        /*0018*/ 	.short	0x0002
        /*001a*/ 	.short	0x005a
        /*001c*/ 	.short	0x0082
	.zero		2


//--------------------- .nv.info                  --------------------------
	.section	.nv.info,"",@"SHT_CUDA_INFO"
	.align	4


	//----- nvinfo : EIATTR_REGCOUNT
	.align		4
        /*0000*/ 	.byte	0x04, 0x2f
        /*0002*/ 	.short	(.L_12 - .L_11)
	.align		4
.L_11:
        /*0004*/ 	.word	index@(_ZN7cutlass13device_kernelINS_4gemm6kernel13GemmUniversalIN4cute5tupleIJiiiiEEENS1_10collective13CollectiveMmaINS1_37MainloopSm90TmaGmmaWarpSpecializedFP8ILi4ENS5_IJNS4_1CILi2EEESB_NSA_ILi1EEEEEENS1_35KernelTmaWarpSpecializedCooperativeEEENS5_IJNSA_ILi128EEENSA_ILi256EEENSA_ILi64EEEEEENS_12float_e4m3_tENS5_IJlSC_lEEESK_SL_NS4_8TiledMMAINS4_8MMA_AtomIJNS4_4SM904GMMA31MMA_64x256x32_F32E4M3E4M3_SS_TNILNSP_7ScaleInE1ELSR_1EEEEEENS4_6LayoutINS5_IJSB_SC_SC_EEENS5_IJSC_NSA_ILi0EEESW_EEEEENS5_IJNS4_10UnderscoreESZ_SZ_EEEEENS4_23SM90_TMA_LOAD_MULTICASTENS4_14ComposedLayoutINS4_7SwizzleILi2ELi4ELi3EEENS4_18smem_ptr_flag_bitsILi8EEENSU_INS5_IJNSA_ILi8EEESI_EEENS5_IJSI_SC_EEEEEEEvNS4_8identityES12_S1C_vS1D_EENS_8epilogue10collective6detail29Sm90TmaWarpSpecializedAdapterINS1G_15DefaultEpilogueISK_SL_SL_NS1F_6thread17LinearCombinationISK_Li1EffLNS1K_9ScaleType4KindE0ELNS_15FloatRoundStyleE2ESK_EENS1_15EpilogueDefaultEEEEEvvEEEEvNT_6ParamsE)
        /*0008*/ 	.word	0x000000a8


	//----- nvinfo : EIATTR_FRAME_SIZE
	.align		4
.L_12:
        /*000c*/ 	.byte	0x04, 0x11
        /*000e*/ 	.short	(.L_14 - .L_13)
	.align		4
.L_13:
        /*0010*/ 	.word	index@(_ZN7cutlass13device_kernelINS_4gemm6kernel13GemmUniversalIN4cute5tupleIJiiiiEEENS1_10collective13CollectiveMmaINS1_37MainloopSm90TmaGmmaWarpSpecializedFP8ILi4ENS5_IJNS4_1CILi2EEESB_NSA_ILi1EEEEEENS1_35KernelTmaWarpSpecializedCooperativeEEENS5_IJNSA_ILi128EEENSA_ILi256EEENSA_ILi64EEEEEENS_12float_e4m3_tENS5_IJlSC_lEEESK_SL_NS4_8TiledMMAINS4_8MMA_AtomIJNS4_4SM904GMMA31MMA_64x256x32_F32E4M3E4M3_SS_TNILNSP_7ScaleInE1ELSR_1EEEEEENS4_6LayoutINS5_IJSB_SC_SC_EEENS5_IJSC_NSA_ILi0EEESW_EEEEENS5_IJNS4_10UnderscoreESZ_SZ_EEEEENS4_23SM90_TMA_LOAD_MULTICASTENS4_14ComposedLayoutINS4_7SwizzleILi2ELi4ELi3EEENS4_18smem_ptr_flag_bitsILi8EEENSU_INS5_IJNSA_ILi8EEESI_EEENS5_IJSI_SC_EEEEEEEvNS4_8identityES12_S1C_vS1D_EENS_8epilogue10collective6detail29Sm90TmaWarpSpecializedAdapterINS1G_15DefaultEpilogueISK_SL_SL_NS1F_6thread17LinearCombinationISK_Li1EffLNS1K_9ScaleType4KindE0ELNS_15FloatRoundStyleE2ESK_EENS1_15EpilogueDefaultEEEEEvvEEEEvNT_6ParamsE)
        /*0014*/ 	.word	0x00000108


	//----- nvinfo : EIATTR_MIN_STACK_SIZE
	.align		4
.L_14:
        /*0018*/ 	.byte	0x04, 0x12
        /*001a*/ 	.short	(.L_16 - .L_15)
	.align		4
.L_15:
        /*001c*/ 	.word	index@(_ZN7cutlass13device_kernelINS_4gemm6kernel13GemmUniversalIN4cute5tupleIJiiiiEEENS1_10collective13CollectiveMmaINS1_37MainloopSm90TmaGmmaWarpSpecializedFP8ILi4ENS5_IJNS4_1CILi2EEESB_NSA_ILi1EEEEEENS1_35KernelTmaWarpSpecializedCooperativeEEENS5_IJNSA_ILi128EEENSA_ILi256EEENSA_ILi64EEEEEENS_12float_e4m3_tENS5_IJlSC_lEEESK_SL_NS4_8TiledMMAINS4_8MMA_AtomIJNS4_4SM904GMMA31MMA_64x256x32_F32E4M3E4M3_SS_TNILNSP_7ScaleInE1ELSR_1EEEEEENS4_6LayoutINS5_IJSB_SC_SC_EEENS5_IJSC_NSA_ILi0EEESW_EEEEENS5_IJNS4_10UnderscoreESZ_SZ_EEEEENS4_23SM90_TMA_LOAD_MULTICASTENS4_14ComposedLayoutINS4_7SwizzleILi2ELi4ELi3EEENS4_18smem_ptr_flag_bitsILi8EEENSU_INS5_IJNSA_ILi8EEESI_EEENS5_IJSI_SC_EEEEEEEvNS4_8identityES12_S1C_vS1D_EENS_8epilogue10collective6detail29Sm90TmaWarpSpecializedAdapterINS1G_15DefaultEpilogueISK_SL_SL_NS1F_6thread17LinearCombinationISK_Li1EffLNS1K_9ScaleType4KindE0ELNS_15FloatRoundStyleE2ESK_EENS1_15EpilogueDefaultEEEEEvvEEEEvNT_6ParamsE)
        /*0020*/ 	.word	0x00000108
.L_16:


//--------------------- .nv.compat                --------------------------
	.section	.nv.compat,"",@"SHT_CUDA_COMPAT_INFO"
	.align	4
        /*0000*/ 	.byte	0x02, 0x09, 0x01, 0x00, 0x02, 0x02, 0x04, 0x00, 0x02, 0x05, 0x05, 0x00, 0x03, 0x07, 0x01, 0x01
        /*0010*/ 	.byte	0x02, 0x03, 0x01, 0x00, 0x02, 0x06, 0x01, 0x00, 0x04, 0x0b, 0x08, 0x00, 0x00, 0x00, 0x00, 0x00
        /*0020*/ 	.byte	0x00, 0x00, 0x00, 0x00


//--------------------- .nv.info._ZN7cutlass13device_kernelINS_4gemm6kernel13GemmUniversalIN4cute5tupleIJiiiiEEENS1_10collective13CollectiveMmaINS1_37MainloopSm90TmaGmmaWarpSpecializedFP8ILi4ENS5_IJNS4_1CILi2EEESB_NSA_ILi1EEEEEENS1_35KernelTmaWarpSpecializedCooperativeEEENS5_IJNSA_ILi128EEENSA_ILi256EEENSA_ILi64EEEEEENS_12float_e4m3_tENS5_IJlSC_lEEESK_SL_NS4_8TiledMMAINS4_8MMA_AtomIJNS4_4SM904GMMA31MMA_64x256x32_F32E4M3E4M3_SS_TNILNSP_7ScaleInE1ELSR_1EEEEEENS4_6LayoutINS5_IJSB_SC_SC_EEENS5_IJSC_NSA_ILi0EEESW_EEEEENS5_IJNS4_10UnderscoreESZ_SZ_EEEEENS4_23SM90_TMA_LOAD_MULTICASTENS4_14ComposedLayoutINS4_7SwizzleILi2ELi4ELi3EEENS4_18smem_ptr_flag_bitsILi8EEENSU_INS5_IJNSA_ILi8EEESI_EEENS5_IJSI_SC_EEEEEEEvNS4_8identityES12_S1C_vS1D_EENS_8epilogue10collective6detail29Sm90TmaWarpSpecializedAdapterINS1G_15DefaultEpilogueISK_SL_SL_NS1F_6thread17LinearCombinationISK_Li1EffLNS1K_9ScaleType4KindE0ELNS_15FloatRoundStyleE2ESK_EENS1_15EpilogueDefaultEEEEEvvEEEEvNT_6ParamsE --------------------------
	.section	.nv.info._ZN7cutlass13device_kernelINS_4gemm6kernel13GemmUniversalIN4cute5tupleIJiiiiEEENS1_10collective13CollectiveMmaINS1_37MainloopSm90TmaGmmaWarpSpecializedFP8ILi4ENS5_IJNS4_1CILi2EEESB_NSA_ILi1EEEEEENS1_35KernelTmaWarpSpecializedCooperativeEEENS5_IJNSA_ILi128EEENSA_ILi256EEENSA_ILi64EEEEEENS_12float_e4m3_tENS5_IJlSC_lEEESK_SL_NS4_8TiledMMAINS4_8MMA_AtomIJNS4_4SM904GMMA31MMA_64x256x32_F32E4M3E4M3_SS_TNILNSP_7ScaleInE1ELSR_1EEEEEENS4_6LayoutINS5_IJSB_SC_SC_EEENS5_IJSC_NSA_ILi0EEESW_EEEEENS5_IJNS4_10UnderscoreESZ_SZ_EEEEENS4_23SM90_TMA_LOAD_MULTICASTENS4_14ComposedLayoutINS4_7SwizzleILi2ELi4ELi3EEENS4_18smem_ptr_flag_bitsILi8EEENSU_INS5_IJNSA_ILi8EEESI_EEENS5_IJSI_SC_EEEEEEEvNS4_8identityES12_S1C_vS1D_EENS_8epilogue10collective6detail29Sm90TmaWarpSpecializedAdapterINS1G_15DefaultEpilogueISK_SL_SL_NS1F_6thread17LinearCombinationISK_Li1EffLNS1K_9ScaleType4KindE0ELNS_15FloatRoundStyleE2ESK_EENS1_15EpilogueDefaultEEEEEvvEEEEvNT_6ParamsE,"",@"SHT_CUDA_INFO"
	.sectionflags	@""
	.align	4


	//----- nvinfo : EIATTR_CUDA_API_VERSION
	.align		4
        /*0000*/ 	.byte	0x04, 0x37
        /*0002*/ 	.short	(.L_18 - .L_17)
.L_17:
        /*0004*/ 	.word	0x00000082


	//----- nvinfo : EIATTR_KPARAM_INFO
	.align		4
.L_18:
        /*0008*/ 	.byte	0x04, 0x17
        /*000a*/ 	.short	(.L_20 - .L_19)
.L_19:
        /*000c*/ 	.word	0x00000000
        /*0010*/ 	.short	0x0000
        /*0012*/ 	.short	0x0070
        /*0014*/ 	.byte	0x00, 0xf0, 0x01, 0x10


	//----- nvinfo : EIATTR_SPARSE_MMA_MASK
	.align		4
.L_20:
        /*0018*/ 	.byte	0x03, 0x50
        /*001a*/ 	.short	0x0000


	//----- nvinfo : EIATTR_MAXREG_COUNT
	.align		4
        /*001c*/ 	.byte	0x03, 0x1b
        /*001e*/ 	.short	0x00a8


	//----- nvinfo : EIATTR_NUM_BARRIERS
	.align		4
        /*0020*/ 	.byte	0x02, 0x4c
        /*0022*/ 	.byte	0x01
	.zero		1


	//----- nvinfo : EIATTR_ANNOTATIONS
	.align		4
        /*0024*/ 	.byte	0x04, 0x55
        /*0026*/ 	.short	(.L_22 - .L_21)


	//   ....[0]....
.L_21:
        /*0028*/ 	.word	0x00000001
        /*002c*/ 	.byte	0x10, 0x07, 0x00, 0x00, 0x01, 0x00, 0x00, 0x00, 0x00, 0x08, 0x00, 0x00, 0x01, 0x00, 0x00, 0x00
        /* <DEDUP_REMOVED lines=199> */
        /*0cac*/ 	.byte	0x60, 0x04, 0x01, 0x00


	//----- nvinfo : EIATTR_MERCURY_ISA_VERSION
	.align		4
.L_22:
        /*0cb0*/ 	.byte	0x03, 0x5f
        /*0cb2*/ 	.short	0x0101


	//----- nvinfo : EIATTR_INT_WARP_WIDE_INSTR_OFFSETS
	.align		4
        /*0cb4*/ 	.byte	0x04, 0x31
        /*0cb6*/ 	.short	(.L_24 - .L_23)


	//   ....[0]....
.L_23:
        /*0cb8*/ 	.word	0x00000550


	//   ....[1]....
        /*0cbc*/ 	.word	0x00000570


	//   ....[2]....
        /*0cc0*/ 	.word	0x000006e0


	//   ....[3]....
        /*0cc4*/ 	.word	0x00005290


	//----- nvinfo : EIATTR_COOP_GROUP_MASK_REGIDS
	.align		4
.L_24:
        /*0cc8*/ 	.byte	0x04, 0x29
        /*0cca*/ 	.short	(.L_26 - .L_25)


	//   ....[0]....
.L_25:
        /*0ccc*/ 	.word	0xffffffff


	//   ....[1]....
        /*0cd0*/ 	.word	0xffffffff


	//   ....[2]....
        /*0cd4*/ 	.word	0xffffffff


	//   ....[3]....
        /*0cd8*/ 	.word	0xffffffff


	//   ....[4]....
        /*0cdc*/ 	.word	0xffffffff


	//   ....[5]....
        /*0ce0*/ 	.word	0xffffffff


	//----- nvinfo : EIATTR_COOP_GROUP_INSTR_OFFSETS
	.align		4
.L_26:
        /*0ce4*/ 	.byte	0x04, 0x28
        /*0ce6*/ 	.short	(.L_28 - .L_27)


	//   ....[0]....
.L_27:
        /*0ce8*/ 	.word	0x00000070


	//   ....[1]....
        /*0cec*/ 	.word	0x00000080


	//   ....[2]....
        /*0cf0*/ 	.word	0x000001a0


	//   ....[3]....
        /*0cf4*/ 	.word	0x000003c0


	//   ....[4]....
        /*0cf8*/ 	.word	0x00000840


	//   ....[5]....
        /*0cfc*/ 	.word	0x000015c0


	//----- nvinfo : EIATTR_REG_RECONFIG
	.align		4
.L_28:
        /*0d00*/ 	.byte	0x01, 0x54
	.zero		2


	//----- nvinfo : EIATTR_MBARRIER_INSTR_OFFSETS
	.align		4
        /*0d04*/ 	.byte	0x04, 0x39
        /*0d06*/ 	.short	(.L_30 - .L_29)


	//   ....[0]....
.L_29:
        /*0d08*/ 	.word	0x00000320
        /*0d0c*/ 	.word	0x000000ff
        /*0d10*/ 	.word	0x00000000
        /*0d14*/ 	.short	0x0100
        /*0d16*/ 	.byte	0x09
	.zero		1


	//   ....[1]....
        /*0d18*/ 	.word	0x00000330
        /*0d1c*/ 	.word	0x000000ff
        /*0d20*/ 	.word	0x00000020
        /*0d24*/ 	.short	0x0100
        /*0d26*/ 	.byte	0x09
	.zero		1


	//   ....[2]....
        /*0d28*/ 	.word	0x00000340
        /*0d2c*/ 	.word	0x000000ff
        /*0d30*/ 	.word	0x00000008
        /*0d34*/ 	.short	0x0100
        /*0d36*/ 	.byte	0x09
	.zero		1


	//   ....[3]....
        /*0d38*/ 	.word	0x00000350
        /*0d3c*/ 	.word	0x000000ff
        /*0d40*/ 	.word	0x00000028
        /*0d44*/ 	.short	0x0100
        /*0d46*/ 	.byte	0x09
	.zero		1


	//   ....[4]....
        /*0d48*/ 	.word	0x00000360
        /*0d4c*/ 	.word	0x000000ff
        /*0d50*/ 	.word	0x00000010
        /*0d54*/ 	.short	0x0100
        /*0d56*/ 	.byte	0x09
	.zero		1


	//   ....[5]....
        /*0d58*/ 	.word	0x00000370
        /*0d5c*/ 	.word	0x000000ff
        /*0d60*/ 	.word	0x00000030
        /*0d64*/ 	.short	0x0100
        /*0d66*/ 	.byte	0x09
	.zero		1


	//   ....[6]....
        /*0d68*/ 	.word	0x00000380
        /*0d6c*/ 	.word	0x000000ff
        /*0d70*/ 	.word	0x00000018
        /*0d74*/ 	.short	0x0100
        /*0d76*/ 	.byte	0x09
	.zero		1


	//   ....[7]....
        /*0d78*/ 	.word	0x00000390
        /*0d7c*/ 	.word	0x000000ff
        /*0d80*/ 	.word	0x00000038
        /*0d84*/ 	.short	0x0100
        /*0d86*/ 	.byte	0x09
	.zero		1


	//   ....[8]....
        /*0d88*/ 	.word	0x00000770
        /*0d8c*/ 	.word	0x000000ff
        /*0d90*/ 	.word	0x00000050
        /*0d94*/ 	.short	0x0100
        /*0d96*/ 	.byte	0x06
	.zero		1


	//   ....[9]....
        /*0d98*/ 	.word	0x000007e0
        /*0d9c*/ 	.word	0x000000ff
        /*0da0*/ 	.word	0x00000058
        /*0da4*/ 	.short	0x0100
        /*0da6*/ 	.byte	0x06
	.zero		1


	//   ....[10]....
        /*0da8*/ 	.word	0x00001dd0
        /*0dac*/ 	.word	0x000000ff
        /*0db0*/ 	.word	0x00000000
        /*0db4*/ 	.short	0x010a
        /*0db6*/ 	.byte	0x06
	.zero		1


	//   ....[11]....
        /*0db8*/ 	.word	0x00001e10
        /*0dbc*/ 	.word	0x000000ff
        /*0dc0*/ 	.word	0x00000000
        /*0dc4*/ 	.short	0x010a
        /*0dc6*/ 	.byte	0x06
	.zero		1


	//   ....[12]....
        /*0dc8*/ 	.word	0x00003020
        /*0dcc*/ 	.word	0x000000ff
        /*0dd0*/ 	.word	0x00000000
        /*0dd4*/ 	.short	0x010a
        /*0dd6*/ 	.byte	0x09
	.zero		1


	//   ....[13]....
        /*0dd8*/ 	.word	0x00003060
        /*0ddc*/ 	.word	0x000000ff
        /*0de0*/ 	.word	0x00000000
        /*0de4*/ 	.short	0x010a
        /*0de6*/ 	.byte	0x09
	.zero		1


	//   ....[14]....
        /*0de8*/ 	.word	0x000040f0
        /*0dec*/ 	.word	0x000000e5
        /*0df0*/ 	.word	0x00000000
        /*0df4*/ 	.short	0x0101
        /*0df6*/ 	.byte	0x3f
	.zero		1


	//   ....[15]....
        /*0df8*/ 	.word	0x00005320
        /*0dfc*/ 	.word	0x00000018
        /*0e00*/ 	.word	0x00000000
        /*0e04*/ 	.short	0x0101
        /*0e06*/ 	.byte	0x3f
	.zero		1


	//   ....[16]....
        /*0e08*/ 	.word	0x0000f630
        /*0e0c*/ 	.word	0x0000000b
        /*0e10*/ 	.word	0x00000020
        /*0e14*/ 	.short	0x010a
        /*0e16*/ 	.byte	0x3f
	.zero		1


	//   ....[17]....
        /*0e18*/ 	.word	0x0000fa70
        /*0e1c*/ 	.word	0x00000003
        /*0e20*/ 	.word	0x00000058
        /*0e24*/ 	.short	0x0101
        /*0e26*/ 	.byte	0x3f
	.zero		1


	//   ....[18]....
        /*0e28*/ 	.word	0x000101b0
        /*0e2c*/ 	.word	0x00000007
        /*0e30*/ 	.word	0x00000000
        /*0e34*/ 	.short	0x010a
        /*0e36*/ 	.byte	0x3f
	.zero		1


	//   ....[19]....
        /*0e38*/ 	.word	0x00010230
        /*0e3c*/ 	.word	0x00000009
        /*0e40*/ 	.word	0x00000000
        /*0e44*/ 	.short	0x010a
        /*0e46*/ 	.byte	0x3f
	.zero		1


	//   ....[20]....
        /*0e48*/ 	.word	0x000102c0
        /*0e4c*/ 	.word	0x00000006
        /*0e50*/ 	.word	0x00000000
        /*0e54*/ 	.short	0x010a
        /*0e56*/ 	.byte	0x3f
	.zero		1


	//   ....[21]....
        /*0e58*/ 	.word	0x00010350
        /*0e5c*/ 	.word	0x00000003
        /*0e60*/ 	.word	0x00000000
        /*0e64*/ 	.short	0x010a
        /*0e66*/ 	.byte	0x3f
	.zero		1


	//   ....[22]....
        /*0e68*/ 	.word	0x000103c0
        /*0e6c*/ 	.word	0x00000003
        /*0e70*/ 	.word	0x00000000
        /*0e74*/ 	.short	0x010a
        /*0e76*/ 	.byte	0x3f
	.zero		1


	//   ....[23]....
        /*0e78*/ 	.word	0x00010430
        /*0e7c*/ 	.word	0x00000000
        /*0e80*/ 	.word	0x00000000
        /*0e84*/ 	.short	0x010a
        /*0e86*/ 	.byte	0x3f
	.zero		1


	//   ....[24]....
        /*0e88*/ 	.word	0x00010510
        /*0e8c*/ 	.word	0x0000000b
        /*0e90*/ 	.word	0x00000020
        /*0e94*/ 	.short	0x010a
        /*0e96*/ 	.byte	0x3f
	.zero		1


	//   ....[25]....
        /*0e98*/ 	.word	0x000105e0
        /*0e9c*/ 	.word	0x00000007
        /*0ea0*/ 	.word	0x00000000
        /*0ea4*/ 	.short	0x010a
        /*0ea6*/ 	.byte	0x3f
	.zero		1


	//   ....[26]....
        /*0ea8*/ 	.word	0x00010630
        /*0eac*/ 	.word	0x00000009
        /*0eb0*/ 	.word	0x00000000
        /*0eb4*/ 	.short	0x010a
        /*0eb6*/ 	.byte	0x3f
	.zero		1


	//   ....[27]....
        /*0eb8*/ 	.word	0x00010680
        /*0ebc*/ 	.word	0x00000006
        /*0ec0*/ 	.word	0x00000000
        /*0ec4*/ 	.short	0x010a
        /*0ec6*/ 	.byte	0x3f
	.zero		1


	//----- nvinfo : EIATTR_NUM_MBARRIERS
	.align		4
.L_30:
        /*0ec8*/ 	.byte	0x03, 0x38
        /*0eca*/ 	.short	0x000a


	//----- nvinfo : EIATTR_EXIT_INSTR_OFFSETS
	.align		4
        /*0ecc*/ 	.byte	0x04, 0x1c
        /*0ece*/ 	.short	(.L_32 - .L_31)


	//   ....[0]....
.L_31:
        /*0ed0*/ 	.word	0x000009d0


	//   ....[1]....
        /*0ed4*/ 	.word	0x00001260


	//   ....[2]....
        /*0ed8*/ 	.word	0x0000ec40


	//   ....[3]....
        /*0edc*/ 	.word	0x0000f1d0


	//   ....[4]....
        /*0ee0*/ 	.word	0x000103a0


	//----- nvinfo : EIATTR_MAX_THREADS
	.align		4
.L_32:
        /*0ee4*/ 	.byte	0x04, 0x05
        /*0ee6*/ 	.short	(.L_34 - .L_33)
.L_33:
        /*0ee8*/ 	.word	0x00000180
        /*0eec*/ 	.word	0x00000001
        /*0ef0*/ 	.word	0x00000001


	//----- nvinfo : EIATTR_CRS_STACK_SIZE
	.align		4
.L_34:
        /*0ef4*/ 	.byte	0x04, 0x1e
        /*0ef6*/ 	.short	(.L_36 - .L_35)
.L_35:
        /*0ef8*/ 	.word	0x00000000


	//----- nvinfo : EIATTR_CBANK_PARAM_SIZE
	.align		4
.L_36:
        /*0efc*/ 	.byte	0x03, 0x19
        /*0efe*/ 	.short	0x0470


	//----- nvinfo : EIATTR_PARAM_CBANK
	.align		4
        /*0f00*/ 	.byte	0x04, 0x0a
        /*0f02*/ 	.short	(.L_38 - .L_37)
	.align		4
.L_37:
        /*0f04*/ 	.word	index@(.nv.constant0._ZN7cutlass13device_kernelINS_4gemm6kernel13GemmUniversalIN4cute5tupleIJiiiiEEENS1_10collective13CollectiveMmaINS1_37MainloopSm90TmaGmmaWarpSpecializedFP8ILi4ENS5_IJNS4_1CILi2EEESB_NSA_ILi1EEEEEENS1_35KernelTmaWarpSpecializedCooperativeEEENS5_IJNSA_ILi128EEENSA_ILi256EEENSA_ILi64EEEEEENS_12float_e4m3_tENS5_IJlSC_lEEESK_SL_NS4_8TiledMMAINS4_8MMA_AtomIJNS4_4SM904GMMA31MMA_64x256x32_F32E4M3E4M3_SS_TNILNSP_7ScaleInE1ELSR_1EEEEEENS4_6LayoutINS5_IJSB_SC_SC_EEENS5_IJSC_NSA_ILi0EEESW_EEEEENS5_IJNS4_10UnderscoreESZ_SZ_EEEEENS4_23SM90_TMA_LOAD_MULTICASTENS4_14ComposedLayoutINS4_7SwizzleILi2ELi4ELi3EEENS4_18smem_ptr_flag_bitsILi8EEENSU_INS5_IJNSA_ILi8EEESI_EEENS5_IJSI_SC_EEEEEEEvNS4_8identityES12_S1C_vS1D_EENS_8epilogue10collective6detail29Sm90TmaWarpSpecializedAdapterINS1G_15DefaultEpilogueISK_SL_SL_NS1F_6thread17LinearCombinationISK_Li1EffLNS1K_9ScaleType4KindE0ELNS_15FloatRoundStyleE2ESK_EENS1_15EpilogueDefaultEEEEEvvEEEEvNT_6ParamsE)
        /*0f08*/ 	.short	0x0210
        /*0f0a*/ 	.short	0x0470


	//----- nvinfo : EIATTR_SW_WAR
	.align		4
.L_38:
        /*0f0c*/ 	.byte	0x04, 0x36
        /*0f0e*/ 	.short	(.L_40 - .L_39)
.L_39:
        /*0f10*/ 	.word	0x00000008
.L_40:


//--------------------- .nv.callgraph             --------------------------
	.section	.nv.callgraph,"",@"SHT_CUDA_CALLGRAPH"
	.align	4
	.sectionentsize	8
	.align		4
        /*0000*/ 	.word	0x00000000
	.align		4
        /*0004*/ 	.word	0xffffffff
	.align		4
        /*0008*/ 	.word	0x00000000
	.align		4
        /*000c*/ 	.word	0xfffffffe
	.align		4
        /*0010*/ 	.word	0x00000000
	.align		4
        /*0014*/ 	.word	0xfffffffd
	.align		4
        /*0018*/ 	.word	0x00000000
	.align		4
        /*001c*/ 	.word	0xfffffffc


//--------------------- .nv.constant4             --------------------------
	.section	.nv.constant4,"a",@progbits
	.align	8
	.align		8
.nv.constant4:
        /*0000*/ 	.dword	_ZN39_INTERNAL_de89e9b9_4_k_cu_9a870261_54514cuda3std3__45__cpo5beginE
	.align		8
        /*0008*/ 	.dword	_ZN39_INTERNAL_de89e9b9_4_k_cu_9a870261_54514cuda3std3__45__cpo3endE
	.align		8
        /*0010*/ 	.dword	_ZN39_INTERNAL_de89e9b9_4_k_cu_9a870261_54514cuda3std3__45__cpo6cbeginE
	.align		8
        /*0018*/ 	.dword	_ZN39_INTERNAL_de89e9b9_4_k_cu_9a870261_54514cuda3std3__45__cpo4cendE
	.align		8
        /*0020*/ 	.dword	_ZN39_INTERNAL_de89e9b9_4_k_cu_9a870261_54514cuda3std3__441_GLOBAL__N__de89e9b9_4_k_cu_9a870261_54516ignoreE
	.align		8
        /*0028*/ 	.dword	_ZN39_INTERNAL_de89e9b9_4_k_cu_9a870261_54514cuda3std3__419piecewise_constructE
	.align		8
        /*0030*/ 	.dword	_ZN39_INTERNAL_de89e9b9_4_k_cu_9a870261_54514cuda3std3__48in_placeE
	.align		8
        /*0038*/ 	.dword	_ZN39_INTERNAL_de89e9b9_4_k_cu_9a870261_54514cuda3std6ranges3__45__cpo4swapE
	.align		8
        /*0040*/ 	.dword	_ZN39_INTERNAL_de89e9b9_4_k_cu_9a870261_54514cuda3std6ranges3__45__cpo9iter_moveE
	.align		8
        /*0048*/ 	.dword	_ZN39_INTERNAL_de89e9b9_4_k_cu_9a870261_54514cute7productE
	.align		8
        /*0050*/ 	.dword	_ZN39_INTERNAL_de89e9b9_4_k_cu_9a870261_54514cute1_E


//--------------------- .text._ZN7cutlass13device_kernelINS_4gemm6kernel13GemmUniversalIN4cute5tupleIJiiiiEEENS1_10collective13CollectiveMmaINS1_37MainloopSm90TmaGmmaWarpSpecializedFP8ILi4ENS5_IJNS4_1CILi2EEESB_NSA_ILi1EEEEEENS1_35KernelTmaWarpSpecializedCooperativeEEENS5_IJNSA_ILi128EEENSA_ILi256EEENSA_ILi64EEEEEENS_12float_e4m3_tENS5_IJlSC_lEEESK_SL_NS4_8TiledMMAINS4_8MMA_AtomIJNS4_4SM904GMMA31MMA_64x256x32_F32E4M3E4M3_SS_TNILNSP_7ScaleInE1ELSR_1EEEEEENS4_6LayoutINS5_IJSB_SC_SC_EEENS5_IJSC_NSA_ILi0EEESW_EEEEENS5_IJNS4_10UnderscoreESZ_SZ_EEEEENS4_23SM90_TMA_LOAD_MULTICASTENS4_14ComposedLayoutINS4_7SwizzleILi2ELi4ELi3EEENS4_18smem_ptr_flag_bitsILi8EEENSU_INS5_IJNSA_ILi8EEESI_EEENS5_IJSI_SC_EEEEEEEvNS4_8identityES12_S1C_vS1D_EENS_8epilogue10collective6detail29Sm90TmaWarpSpecializedAdapterINS1G_15DefaultEpilogueISK_SL_SL_NS1F_6thread17LinearCombinationISK_Li1EffLNS1K_9ScaleType4KindE0ELNS_15FloatRoundStyleE2ESK_EENS1_15EpilogueDefaultEEEEEvvEEEEvNT_6ParamsE --------------------------
	.section	.text._ZN7cutlass13device_kernelINS_4gemm6kernel13GemmUniversalIN4cute5tupleIJiiiiEEENS1_10collective13CollectiveMmaINS1_37MainloopSm90TmaGmmaWarpSpecializedFP8ILi4ENS5_IJNS4_1CILi2EEESB_NSA_ILi1EEEEEENS1_35KernelTmaWarpSpecializedCooperativeEEENS5_IJNSA_ILi128EEENSA_ILi256EEENSA_ILi64EEEEEENS_12float_e4m3_tENS5_IJlSC_lEEESK_SL_NS4_8TiledMMAINS4_8MMA_AtomIJNS4_4SM904GMMA31MMA_64x256x32_F32E4M3E4M3_SS_TNILNSP_7ScaleInE1ELSR_1EEEEEENS4_6LayoutINS5_IJSB_SC_SC_EEENS5_IJSC_NSA_ILi0EEESW_EEEEENS5_IJNS4_10UnderscoreESZ_SZ_EEEEENS4_23SM90_TMA_LOAD_MULTICASTENS4_14ComposedLayoutINS4_7SwizzleILi2ELi4ELi3EEENS4_18smem_ptr_flag_bitsILi8EEENSU_INS5_IJNSA_ILi8EEESI_EEENS5_IJSI_SC_EEEEEEEvNS4_8identityES12_S1C_vS1D_EENS_8epilogue10collective6detail29Sm90TmaWarpSpecializedAdapterINS1G_15DefaultEpilogueISK_SL_SL_NS1F_6thread17LinearCombinationISK_Li1EffLNS1K_9ScaleType4KindE0ELNS_15FloatRoundStyleE2ESK_EENS1_15EpilogueDefaultEEEEEvvEEEEvNT_6ParamsE,"ax",@progbits
	.align	128
.text._ZN7cutlass13device_kernelINS_4gemm6kernel13GemmUniversalIN4cute5tupleIJiiiiEEENS1_10collective13CollectiveMmaINS1_37MainloopSm90TmaGmmaWarpSpecializedFP8ILi4ENS5_IJNS4_1CILi2EEESB_NSA_ILi1EEEEEENS1_35KernelTmaWarpSpecializedCooperativeEEENS5_IJNSA_ILi128EEENSA_ILi256EEENSA_ILi64EEEEEENS_12float_e4m3_tENS5_IJlSC_lEEESK_SL_NS4_8TiledMMAINS4_8MMA_AtomIJNS4_4SM904GMMA31MMA_64x256x32_F32E4M3E4M3_SS_TNILNSP_7ScaleInE1ELSR_1EEEEEENS4_6LayoutINS5_IJSB_SC_SC_EEENS5_IJSC_NSA_ILi0EEESW_EEEEENS5_IJNS4_10UnderscoreESZ_SZ_EEEEENS4_23SM90_TMA_LOAD_MULTICASTENS4_14ComposedLayoutINS4_7SwizzleILi2ELi4ELi3EEENS4_18smem_ptr_flag_bitsILi8EEENSU_INS5_IJNSA_ILi8EEESI_EEENS5_IJSI_SC_EEEEEEEvNS4_8identityES12_S1C_vS1D_EENS_8epilogue10collective6detail29Sm90TmaWarpSpecializedAdapterINS1G_15DefaultEpilogueISK_SL_SL_NS1F_6thread17LinearCombinationISK_Li1EffLNS1K_9ScaleType4KindE0ELNS_15FloatRoundStyleE2ESK_EENS1_15EpilogueDefaultEEEEEvvEEEEvNT_6ParamsE:
        .type           _ZN7cutlass13device_kernelINS_4gemm6kernel13GemmUniversalIN4cute5tupleIJiiiiEEENS1_10collective13CollectiveMmaINS1_37MainloopSm90TmaGmmaWarpSpecializedFP8ILi4ENS5_IJNS4_1CILi2EEESB_NSA_ILi1EEEEEENS1_35KernelTmaWarpSpecializedCooperativeEEENS5_IJNSA_ILi128EEENSA_ILi256EEENSA_ILi64EEEEEENS_12float_e4m3_tENS5_IJlSC_lEEESK_SL_NS4_8TiledMMAINS4_8MMA_AtomIJNS4_4SM904GMMA31MMA_64x256x32_F32E4M3E4M3_SS_TNILNSP_7ScaleInE1ELSR_1EEEEEENS4_6LayoutINS5_IJSB_SC_SC_EEENS5_IJSC_NSA_ILi0EEESW_EEEEENS5_IJNS4_10UnderscoreESZ_SZ_EEEEENS4_23SM90_TMA_LOAD_MULTICASTENS4_14ComposedLayoutINS4_7SwizzleILi2ELi4ELi3EEENS4_18smem_ptr_flag_bitsILi8EEENSU_INS5_IJNSA_ILi8EEESI_EEENS5_IJSI_SC_EEEEEEEvNS4_8identityES12_S1C_vS1D_EENS_8epilogue10collective6detail29Sm90TmaWarpSpecializedAdapterINS1G_15DefaultEpilogueISK_SL_SL_NS1F_6thread17LinearCombinationISK_Li1EffLNS1K_9ScaleType4KindE0ELNS_15FloatRoundStyleE2ESK_EENS1_15EpilogueDefaultEEEEEvvEEEEvNT_6ParamsE,@function
        .size           _ZN7cutlass13device_kernelINS_4gemm6kernel13GemmUniversalIN4cute5tupleIJiiiiEEENS1_10collective13CollectiveMmaINS1_37MainloopSm90TmaGmmaWarpSpecializedFP8ILi4ENS5_IJNS4_1CILi2EEESB_NSA_ILi1EEEEEENS1_35KernelTmaWarpSpecializedCooperativeEEENS5_IJNSA_ILi128EEENSA_ILi256EEENSA_ILi64EEEEEENS_12float_e4m3_tENS5_IJlSC_lEEESK_SL_NS4_8TiledMMAINS4_8MMA_AtomIJNS4_4SM904GMMA31MMA_64x256x32_F32E4M3E4M3_SS_TNILNSP_7ScaleInE1ELSR_1EEEEEENS4_6LayoutINS5_IJSB_SC_SC_EEENS5_IJSC_NSA_ILi0EEESW_EEEEENS5_IJNS4_10UnderscoreESZ_SZ_EEEEENS4_23SM90_TMA_LOAD_MULTICASTENS4_14ComposedLayoutINS4_7SwizzleILi2ELi4ELi3EEENS4_18smem_ptr_flag_bitsILi8EEENSU_INS5_IJNSA_ILi8EEESI_EEENS5_IJSI_SC_EEEEEEEvNS4_8identityES12_S1C_vS1D_EENS_8epilogue10collective6detail29Sm90TmaWarpSpecializedAdapterINS1G_15DefaultEpilogueISK_SL_SL_NS1F_6thread17LinearCombinationISK_Li1EffLNS1K_9ScaleType4KindE0ELNS_15FloatRoundStyleE2ESK_EENS1_15EpilogueDefaultEEEEEvvEEEEvNT_6ParamsE,(.L_x_332 - _ZN7cutlass13device_kernelINS_4gemm6kernel13GemmUniversalIN4cute5tupleIJiiiiEEENS1_10collective13CollectiveMmaINS1_37MainloopSm90TmaGmmaWarpSpecializedFP8ILi4ENS5_IJNS4_1CILi2EEESB_NSA_ILi1EEEEEENS1_35KernelTmaWarpSpecializedCooperativeEEENS5_IJNSA_ILi128EEENSA_ILi256EEENSA_ILi64EEEEEENS_12float_e4m3_tENS5_IJlSC_lEEESK_SL_NS4_8TiledMMAINS4_8MMA_AtomIJNS4_4SM904GMMA31MMA_64x256x32_F32E4M3E4M3_SS_TNILNSP_7ScaleInE1ELSR_1EEEEEENS4_6LayoutINS5_IJSB_SC_SC_EEENS5_IJSC_NSA_ILi0EEESW_EEEEENS5_IJNS4_10UnderscoreESZ_SZ_EEEEENS4_23SM90_TMA_LOAD_MULTICASTENS4_14ComposedLayoutINS4_7SwizzleILi2ELi4ELi3EEENS4_18smem_ptr_flag_bitsILi8EEENSU_INS5_IJNSA_ILi8EEESI_EEENS5_IJSI_SC_EEEEEEEvNS4_8identityES12_S1C_vS1D_EENS_8epilogue10collective6detail29Sm90TmaWarpSpecializedAdapterINS1G_15DefaultEpilogueISK_SL_SL_NS1F_6thread17LinearCombinationISK_Li1EffLNS1K_9ScaleType4KindE0ELNS_15FloatRoundStyleE2ESK_EENS1_15EpilogueDefaultEEEEEvvEEEEvNT_6ParamsE)
        .other          _ZN7cutlass13device_kernelINS_4gemm6kernel13GemmUniversalIN4cute5tupleIJiiiiEEENS1_10collective13CollectiveMmaINS1_37MainloopSm90TmaGmmaWarpSpecializedFP8ILi4ENS5_IJNS4_1CILi2EEESB_NSA_ILi1EEEEEENS1_35KernelTmaWarpSpecializedCooperativeEEENS5_IJNSA_ILi128EEENSA_ILi256EEENSA_ILi64EEEEEENS_12float_e4m3_tENS5_IJlSC_lEEESK_SL_NS4_8TiledMMAINS4_8MMA_AtomIJNS4_4SM904GMMA31MMA_64x256x32_F32E4M3E4M3_SS_TNILNSP_7ScaleInE1ELSR_1EEEEEENS4_6LayoutINS5_IJSB_SC_SC_EEENS5_IJSC_NSA_ILi0EEESW_EEEEENS5_IJNS4_10UnderscoreESZ_SZ_EEEEENS4_23SM90_TMA_LOAD_MULTICASTENS4_14ComposedLayoutINS4_7SwizzleILi2ELi4ELi3EEENS4_18smem_ptr_flag_bitsILi8EEENSU_INS5_IJNSA_ILi8EEESI_EEENS5_IJSI_SC_EEEEEEEvNS4_8identityES12_S1C_vS1D_EENS_8epilogue10collective6detail29Sm90TmaWarpSpecializedAdapterINS1G_15DefaultEpilogueISK_SL_SL_NS1F_6thread17LinearCombinationISK_Li1EffLNS1K_9ScaleType4KindE0ELNS_15FloatRoundStyleE2ESK_EENS1_15EpilogueDefaultEEEEEvvEEEEvNT_6ParamsE,@"STO_CUDA_ENTRY STV_DEFAULT"
_ZN7cutlass13device_kernelINS_4gemm6kernel13GemmUniversalIN4cute5tupleIJiiiiEEENS1_10collective13CollectiveMmaINS1_37MainloopSm90TmaGmmaWarpSpecializedFP8ILi4ENS5_IJNS4_1CILi2EEESB_NSA_ILi1EEEEEENS1_35KernelTmaWarpSpecializedCooperativeEEENS5_IJNSA_ILi128EEENSA_ILi256EEENSA_ILi64EEEEEENS_12float_e4m3_tENS5_IJlSC_lEEESK_SL_NS4_8TiledMMAINS4_8MMA_AtomIJNS4_4SM904GMMA31MMA_64x256x32_F32E4M3E4M3_SS_TNILNSP_7ScaleInE1ELSR_1EEEEEENS4_6LayoutINS5_IJSB_SC_SC_EEENS5_IJSC_NSA_ILi0EEESW_EEEEENS5_IJNS4_10UnderscoreESZ_SZ_EEEEENS4_23SM90_TMA_LOAD_MULTICASTENS4_14ComposedLayoutINS4_7SwizzleILi2ELi4ELi3EEENS4_18smem_ptr_flag_bitsILi8EEENSU_INS5_IJNSA_ILi8EEESI_EEENS5_IJSI_SC_EEEEEEEvNS4_8identityES12_S1C_vS1D_EENS_8epilogue10collective6detail29Sm90TmaWarpSpecializedAdapterINS1G_15DefaultEpilogueISK_SL_SL_NS1F_6thread17LinearCombinationISK_Li1EffLNS1K_9ScaleType4KindE0ELNS_15FloatRoundStyleE2ESK_EENS1_15EpilogueDefaultEEEEEvvEEEEvNT_6ParamsE:
[----:B------:R-:W0:Y:S02]  /*0000*/  LDC R1, c[0x0][0x28] ;  /* 0x00000a00ff017b82 */ /* 0x000e240000000800 */
[----:B0-----:R-:W-:Y:S01]  /*0010*/  VIADD R1, R1, 0xfffffef8 ;  /* 0xfffffef801017836 */ /* 0x001fe20000000000 */
[----:B------:R-:W0:Y:S01]  /*0020*/  S2R R4, SR_TID.X ;  /* 0x0000000000047919 */ /* 0x000e220000002100 */
[----:B------:R-:W-:Y:S01]  /*0030*/  ELECT P0, URZ, PT ;  /* 0x00000000003f782f */ /* 0x000fe20003800000 */
[----:B------:R-:W-:Y:S01]  /*0040*/  BSSY B0, `(.L_x_0) ;  /* 0x0000015000007945 */ /* 0x000fe20003800000 */
[--C-:B0-----:R-:W-:Y:S02]  /*0050*/  SHF.R.U32.HI R0, RZ, 0x5, R4.reuse ;  /* 0x00000005ff007819 */ /* 0x101fe40000011604 */
[----:B------:R-:W-:-:S03]  /*0060*/  SHF.R.U32.HI R2, RZ, 0x7, R4 ;  /* 0x00000007ff027819 */ /* 0x000fc60000011604 */
[----:B------:R-:W0:Y:S04]  /*0070*/  SHFL.IDX PT, R3, R0, RZ, 0x1f ;  /* 0x00001fff00037589 */ /* 0x000e2800000e0000 */
[----:B------:R-:W1:Y:S01]  /*0080*/  SHFL.IDX PT, R2, R2, RZ, 0x1f ;  /* 0x00001fff02027589 */ /* 0x000e6200000e0000 */
[----:B0-----:R-:W-:Y:S02]  /*0090*/  R2UR UR4, R3 ;  /* 0x00000000030472ca */ /* 0x001fe400000e0000 */
[----:B-1----:R-:W-:-:S11]  /*00a0*/  R2UR UR6, R2 ;  /* 0x00000000020672ca */ /* 0x002fd600000e0000 */
[----:B------:R-:W-:Y:S02]  /*00b0*/  USHF.R.S32.HI UR5, URZ, 0x1f, UR4 ;  /* 0x0000001f3f057899 */ /* 0x000fe40008011404 */
[----:B------:R-:W-:Y:S02]  /*00c0*/  ISETP.NE.OR P0, PT, RZ, UR4, !P0 ;  /* 0x00000004ff007c0c */ /* 0x000fe4000c705670 */
[----:B------:R-:W-:-:S04]  /*00d0*/  ULEA.HI UR5, UR5, UR4, URZ, 0x2 ;  /* 0x0000000405057291 */ /* 0x000fc8000f8f103f */
[----:B------:R-:W-:-:S04]  /*00e0*/  ULOP3.LUT UR5, UR5, 0xfffffffc, URZ, 0xc0, !UPT ;  /* 0xfffffffc05057892 */ /* 0x000fc8000f8ec03f */
[----:B------:R-:W-:-:S03]  /*00f0*/  UIADD3 UR8, UR4, -UR5, URZ ;  /* 0x8000000504087290 */ /* 0x000fc6000fffe03f */
[----:B------:R-:W-:Y:S09]  /*0100*/  @P0 BRA `(.L_x_1) ;  /* 0x0000000000200947 */ /* 0x000ff20003800000 */
[----:B------:R-:W-:Y:S02]  /*0110*/  ULDC.64 UR4, c[0x0][0x198] ;  /* 0x0000660000047ab9 */ /* 0x000fe40000000a00 */
[----:B------:R-:W-:Y:S02]  /*0120*/  UIADD3 UR10, UP0, UR4, 0xf0, URZ ;  /* 0x000000f0040a7890 */ /* 0x000fe4000ff1e03f */
[----:B------:R-:W-:Y:S02]  /*0130*/  UIADD3 UR4, UP1, UR4, 0x1f0, URZ ;  /* 0x000001f004047890 */ /* 0x000fe4000ff3e03f */
[----:B------:R-:W-:Y:S02]  /*0140*/  UIADD3.X UR11, URZ, UR5, URZ, UP0, !UPT ;  /* 0x000000053f0b7290 */ /* 0x000fe400087fe43f */
[----:B------:R-:W-:-:S07]  /*0150*/  UIADD3.X UR5, URZ, UR5, URZ, UP1, !UPT ;  /* 0x000000053f057290 */ /* 0x000fce0008ffe43f */
[----:B------:R0:W-:Y:S02]  /*0160*/  UTMACCTL.PF [UR10] ;  /* 0x000000000a0079b9 */ /* 0x0001e40008040000 */
[----:B------:R0:W-:Y:S02]  /*0170*/  UTMACCTL.PF [UR4] ;  /* 0x00000000040079b9 */ /* 0x0001e40008040000 */
[----:B0-----:R-:W-:Y:S01]  /*0180*/  NOP ;  /* 0x0000000000007918 */ /* 0x001fe20000000000 */
.L_x_1:
[----:B------:R-:W-:Y:S05]  /*0190*/  BSYNC B0 ;  /* 0x0000000000007941 */ /* 0x000fea0003800000 */
.L_x_0:
[----:B------:R-:W0:Y:S01]  /*01a0*/  SHFL.IDX PT, R3, R0, RZ, 0x1f ;  /* 0x00001fff00037589 */ /* 0x000e2200000e0000 */
[----:B------:R-:W-:Y:S01]  /*01b0*/  UISETP.NE.AND UP0, UPT, UR8, 0x3, UPT ;  /* 0x000000030800788c */ /* 0x000fe2000bf05270 */
[----:B------:R-:W-:Y:S01]  /*01c0*/  ISETP.NE.AND P1, PT, RZ, UR6, PT ;  /* 0x00000006ff007c0c */ /* 0x000fe2000bf25270 */
[----:B------:R-:W-:Y:S02]  /*01d0*/  UIADD3 UR10, UR6, -0x1, URZ ;  /* 0xffffffff060a7890 */ /* 0x000fe4000fffe03f */
[----:B------:R-:W-:Y:S02]  /*01e0*/  UISETP.EQ.OR UP0, UPT, UR8, URZ, !UP0 ;  /* 0x0000003f0800728c */ /* 0x000fe4000c702670 */
[----:B------:R-:W-:Y:S02]  /*01f0*/  UISETP.GE.U32.AND UP1, UPT, UR10, 0x2, UPT ;  /* 0x000000020a00788c */ /* 0x000fe4000bf26070 */
[----:B------:R-:W-:-:S04]  /*0200*/  UISETP.EQ.AND UP0, UPT, UR6, URZ, UP0 ;  /* 0x0000003f0600728c */ /* 0x000fc80008702270 */
[----:B------:R-:W-:-:S04]  /*0210*/  USEL UR13, URZ, 0x1, !UP0 ;  /* 0x000000013f0d7887 */ /* 0x000fc8000c000000 */
[----:B------:R-:W-:Y:S01]  /*0220*/  USEL UR13, UR13, 0x2, UP1 ;  /* 0x000000020d0d7887 */ /* 0x000fe20008800000 */
[----:B0-----:R-:W-:-:S13]  /*0230*/  ISETP.NE.AND P0, PT, R3, RZ, PT ;  /* 0x000000ff0300720c */ /* 0x001fda0003f05270 */
[----:B------:R-:W-:Y:S05]  /*0240*/  @P0 BRA `(.L_x_2) ;  /* 0x0000000000580947 */ /* 0x000fea0003800000 */
[----:B------:R-:W0:Y:S01]  /*0250*/  S2UR UR9, SR_CgaCtaId ;  /* 0x00000000000979c3 */ /* 0x000e220000008800 */
[----:B------:R-:W-:Y:S01]  /*0260*/  UMOV UR4, 0x400 ;  /* 0x0000040000047882 */ /* 0x000fe20000000000 */
[----:B------:R-:W-:Y:S01]  /*0270*/  UMOV UR5, 0x1 ;  /* 0x0000000100057882 */ /* 0x000fe20000000000 */
[----:B------:R-:W-:Y:S01]  /*0280*/  UMOV UR6, 0x6 ;  /* 0x0000000600067882 */ /* 0x000fe20000000000 */
[----:B------:R-:W-:Y:S01]  /*0290*/  ELECT P0, URZ, PT ;  /* 0x00000000003f782f */ /* 0x000fe20003800000 */
[----:B------:R-:W-:-:S04]  /*02a0*/  UIADD3 UR6, -UR6, 0x100000, URZ ;  /* 0x0010000006067890 */ /* 0x000fc8000fffe13f */
[----:B------:R-:W-:Y:S02]  /*02b0*/  USHF.L.U32 UR7, UR6, 0xb, URZ ;  /* 0x0000000b06077899 */ /* 0x000fe4000800063f */
[----:B------:R-:W-:Y:S02]  /*02c0*/  USHF.L.U32 UR6, UR6, 0x1, URZ ;  /* 0x0000000106067899 */ /* 0x000fe4000800063f */
[----:B0-----:R-:W-:Y:S02]  /*02d0*/  ULEA UR9, UR9, UR4, 0x18 ;  /* 0x0000000409097291 */ /* 0x001fe4000f8ec03f */
[----:B------:R-:W-:-:S04]  /*02e0*/  UIADD3 UR4, -UR5, 0x100000, URZ ;  /* 0x0010000005047890 */ /* 0x000fc8000fffe13f */
[----:B------:R-:W-:Y:S02]  /*02f0*/  USHF.L.U32 UR5, UR4, 0xb, URZ ;  /* 0x0000000b04057899 */ /* 0x000fe4000800063f */
[----:B------:R-:W-:Y:S01]  /*0300*/  USHF.L.U32 UR4, UR4, 0x1, URZ ;  /* 0x0000000104047899 */ /* 0x000fe2000800063f */
[----:B------:R-:W0:Y:S11]  /*0310*/  FENCE.VIEW.ASYNC.S ;  /* 0x00000000000073c6 */ /* 0x000e360000000000 */
[----:B0-----:R0:W1:Y:S01]  /*0320*/  SYNCS.EXCH.64 URZ, [UR9], UR4 ;  /* 0x00000004093f75b2 */ /* 0x0010620008000100 */
[----:B------:R0:W2:Y:S01]  /*0330*/  SYNCS.EXCH.64 URZ, [UR9+0x20], UR6 ;  /* 0x00002006093f75b2 */ /* 0x0000a20008000100 */
[----:B------:R0:W3:Y:S01]  /*0340*/  SYNCS.EXCH.64 URZ, [UR9+0x8], UR4 ;  /* 0x00000804093f75b2 */ /* 0x0000e20008000100 */
[----:B------:R0:W4:Y:S01]  /*0350*/  SYNCS.EXCH.64 URZ, [UR9+0x28], UR6 ;  /* 0x00002806093f75b2 */ /* 0x0001220008000100 */
[----:B------:R0:W0:Y:S01]  /*0360*/  SYNCS.EXCH.64 URZ, [UR9+0x10], UR4 ;  /* 0x00001004093f75b2 */ /* 0x0000220008000100 */
[----:B------:R0:W0:Y:S01]  /*0370*/  SYNCS.EXCH.64 URZ, [UR9+0x30], UR6 ;  /* 0x00003006093f75b2 */ /* 0x0000220008000100 */
[----:B------:R0:W0:Y:S01]  /*0380*/  SYNCS.EXCH.64 URZ, [UR9+0x18], UR4 ;  /* 0x00001804093f75b2 */ /* 0x0000220008000100 */
[----:B------:R0:W0:Y:S01]  /*0390*/  SYNCS.EXCH.64 URZ, [UR9+0x38], UR6 ;  /* 0x00003806093f75b2 */ /* 0x0000220008000100 */
[----:B------:R-:W-:Y:S01]  /*03a0*/  NOP ;  /* 0x0000000000007918 */ /* 0x000fe20000000000 */
.L_x_2:
[----:B------:R-:W-:Y:S01]  /*03b0*/  SHF.R.S32.HI R2, RZ, 0x1f, R4 ;  /* 0x0000001fff027819 */ /* 0x000fe20000011404 */
[----:B------:R-:W5:Y:S01]  /*03c0*/  SHFL.IDX PT, R0, R0, RZ, 0x1f ;  /* 0x00001fff00007589 */ /* 0x000f6200000e0000 */
[----:B0-----:R-:W0:Y:S01]  /*03d0*/  S2UR UR9, SR_CTAID.X ;  /* 0x00000000000979c3 */ /* 0x001e220000002500 */
[----:B------:R-:W-:Y:S02]  /*03e0*/  ELECT P0, URZ, PT ;  /* 0x00000000003f782f */ /* 0x000fe40003800000 */
[----:B------:R-:W-:Y:S01]  /*03f0*/  LEA.HI R2, R2, R4, RZ, 0x7 ;  /* 0x0000000402027211 */ /* 0x000fe200078f38ff */
[----:B------:R-:W-:Y:S01]  /*0400*/  ULDC UR4, c[0x0][0x150] ;  /* 0x0000540000047ab9 */ /* 0x000fe20000000800 */
[----:B------:R-:W-:Y:S01]  /*0410*/  SHF.R.S32.HI R6, RZ, 0x1f, R3 ;  /* 0x0000001fff067819 */ /* 0x000fe20000011403 */
[----:B------:R-:W-:Y:S01]  /*0420*/  NOP ;  /* 0x0000000000007918 */ /* 0x000fe20000000000 */
[----:B------:R-:W-:Y:S01]  /*0430*/  LOP3.LUT R2, R2, 0xffffff80, RZ, 0xc0, !PT ;  /* 0xffffff8002027812 */ /* 0x000fe200078ec0ff */
[----:B------:R-:W-:Y:S01]  /*0440*/  NOP ;  /* 0x0000000000007918 */ /* 0x000fe20000000000 */
[----:B------:R-:W-:Y:S01]  /*0450*/  LEA.HI R6, R6, R3, RZ, 0x2 ;  /* 0x0000000306067211 */ /* 0x000fe200078f10ff */
[----:B------:R-:W1:Y:S02]  /*0460*/  LDC R8, c[0x0][0x144] ;  /* 0x00005100ff087b82 */ /* 0x000e640000000800 */
[----:B------:R-:W-:Y:S01]  /*0470*/  IMAD.IADD R4, R4, 0x1, -R2 ;  /* 0x0000000104047824 */ /* 0x000fe200078e0a02 */
[----:B------:R-:W-:Y:S01]  /*0480*/  LOP3.LUT R6, R6, 0x3ffffffc, RZ, 0xc0, !PT ;  /* 0x3ffffffc06067812 */ /* 0x000fe200078ec0ff */
[----:B------:R-:W2:Y:S03]  /*0490*/  S2R R2, SR_CTAID.Y ;  /* 0x0000000000027919 */ /* 0x000ea60000002600 */
[----:B------:R-:W-:Y:S01]  /*04a0*/  SHF.R.S32.HI R5, RZ, 0x1f, R4 ;  /* 0x0000001fff057819 */ /* 0x000fe20000011404 */
[----:B------:R-:W-:Y:S01]  /*04b0*/  IMAD.IADD R6, R3, 0x1, -R6 ;  /* 0x0000000103067824 */ /* 0x000fe200078e0a06 */
[----:B------:R-:W3:Y:S02]  /*04c0*/  LDC R11, c[0x0][0x148] ;  /* 0x00005200ff0b7b82 */ /* 0x000ee40000000800 */
[----:B------:R-:W-:-:S02]  /*04d0*/  LEA.HI R5, R5, R4, RZ, 0x3 ;  /* 0x0000000405057211 */ /* 0x000fc400078f18ff */
[----:B-----5:R-:W-:Y:S02]  /*04e0*/  ISETP.NE.OR P0, PT, R0, RZ, !P0 ;  /* 0x000000ff0000720c */ /* 0x020fe40004705670 */
[--C-:B------:R-:W-:Y:S02]  /*04f0*/  SHF.R.S32.HI R0, RZ, 0x3, R5.reuse ;  /* 0x00000003ff007819 */ /* 0x100fe40000011405 */
[----:B------:R-:W-:Y:S02]  /*0500*/  SHF.R.S32.HI R5, RZ, 0x1f, R5 ;  /* 0x0000001fff057819 */ /* 0x000fe40000011405 */
[----:B0-----:R-:W-:Y:S02]  /*0510*/  I2FP.F32.U32 R7, UR9 ;  /* 0x0000000900077c45 */ /* 0x001fe40008201000 */
[----:B------:R-:W-:-:S03]  /*0520*/  LEA.HI R5, R5, R0, RZ, 0x2 ;  /* 0x0000000005057211 */ /* 0x000fc600078f10ff */
[----:B------:R-:W-:Y:S01]  /*0530*/  FMUL R7, R7, UR4 ;  /* 0x0000000407077c20 */ /* 0x000fe20008400000 */
[----:B------:R-:W-:Y:S01]  /*0540*/  LOP3.LUT R5, R5, 0xfffffffc, RZ, 0xc0, !PT ;  /* 0xfffffffc05057812 */ /* 0x000fe200078ec0ff */
[----:B------:R-:W-:Y:S01]  /*0550*/  VOTEU.ALL UP0, P0 ;  /* 0x00000000003f7886 */ /* 0x000fe20000000000 */
[----:B------:R-:W-:Y:S01]  /*0560*/  ULDC UR4, c[0x0][0x154] ;  /* 0x0000550000047ab9 */ /* 0x000fe20000000800 */
[----:B------:R-:W-:Y:S02]  /*0570*/  VOTEU.ALL UP1, P0 ;  /* 0x00000000003f7886 */ /* 0x000fe40000020000 */
[----:B------:R-:W0:Y:S01]  /*0580*/  F2I.U32.TRUNC.NTZ R7, R7 ;  /* 0x0000000700077305 */ /* 0x000e22000020f000 */
[----:B------:R-:W-:Y:S01]  /*0590*/  IMAD.IADD R5, R0, 0x1, -R5 ;  /* 0x0000000100057824 */ /* 0x000fe200078e0a05 */
[----:B------:R-:W5:Y:S01]  /*05a0*/  @!UP0 S2UR UR7, SR_CgaCtaId ;  /* 0x00000000000789c3 */ /* 0x000f620000008800 */
[----:B------:R-:W-:Y:S02]  /*05b0*/  @!UP0 UMOV UR6, 0x400 ;  /* 0x0000040000068882 */ /* 0x000fe40000000000 */
[----:B------:R-:W-:Y:S01]  /*05c0*/  IMAD R5, R6, 0x4, R5 ;  /* 0x0000000406057824 */ /* 0x000fe200078e0205 */
[----:B--2---:R-:W-:-:S04]  /*05d0*/  I2FP.F32.U32 R9, R2 ;  /* 0x0000000200097245 */ /* 0x004fc80000201000 */
[----:B------:R-:W-:Y:S01]  /*05e0*/  LEA.HI R0, R5, R5, RZ, 0x1 ;  /* 0x0000000505007211 */ /* 0x000fe200078f08ff */
[----:B------:R-:W-:Y:S01]  /*05f0*/  FMUL R9, R9, UR4 ;  /* 0x0000000409097c20 */ /* 0x000fe20008400000 */
[----:B------:R-:W-:Y:S02]  /*0600*/  UMOV UR4, 0x20 ;  /* 0x0000002000047882 */ /* 0x000fe40000000000 */
[----:B------:R-:W-:Y:S01]  /*0610*/  LOP3.LUT R6, R0, 0xfffffffe, RZ, 0xc0, !PT ;  /* 0xfffffffe00067812 */ /* 0x000fe200078ec0ff */
[----:B0-----:R-:W-:Y:S01]  /*0620*/  IMAD.MOV R13, RZ, RZ, -R7 ;  /* 0x000000ffff0d7224 */ /* 0x001fe200078e0a07 */
[----:B------:R-:W-:-:S04]  /*0630*/  @!UP0 UIADD3 UR4, -UR4, 0x100000, URZ ;  /* 0x0010000004048890 */ /* 0x000fc8000fffe13f */
[----:B------:R-:W-:Y:S02]  /*0640*/  @!UP0 USHF.L.U32 UR5, UR4, 0xb, URZ ;  /* 0x0000000b04058899 */ /* 0x000fe4000800063f */
[----:B------:R-:W-:Y:S01]  /*0650*/  @!UP0 USHF.L.U32 UR4, UR4, 0x1, URZ ;  /* 0x0000000104048899 */ /* 0x000fe2000800063f */
[----:B------:R-:W0:Y:S01]  /*0660*/  F2I.U32.TRUNC.NTZ R9, R9 ;  /* 0x0000000900097305 */ /* 0x000e22000020f000 */
[----:B-1----:R-:W-:Y:S02]  /*0670*/  IMAD R0, R8, R13, UR9 ;  /* 0x0000000908007e24 */ /* 0x002fe4000f8e020d */
[C---:B------:R-:W-:Y:S02]  /*0680*/  IMAD.IADD R7, R5.reuse, 0x1, -R6 ;  /* 0x0000000105077824 */ /* 0x040fe400078e0a06 */
[----:B------:R-:W-:-:S03]  /*0690*/  IMAD.SHL.U32 R6, R5, 0x4, RZ ;  /* 0x0000000405067824 */ /* 0x000fc600078e00ff */
[----:B------:R-:W-:Y:S01]  /*06a0*/  ISETP.NE.AND P2, PT, R7, R0, PT ;  /* 0x000000000700720c */ /* 0x000fe20003f45270 */
[----:B-----5:R-:W-:Y:S01]  /*06b0*/  @!UP0 ULEA UR6, UR7, UR6, 0x18 ;  /* 0x0000000607068291 */ /* 0x020fe2000f8ec03f */
[----:B------:R-:W-:Y:S01]  /*06c0*/  LOP3.LUT R10, R5, 0xc, R6, 0x78, !PT ;  /* 0x0000000c050a7812 */ /* 0x000fe200078e7806 */
[----:B------:R-:W1:Y:S01]  /*06d0*/  LDC R7, c[0x0][0x140] ;  /* 0x00005000ff077b82 */ /* 0x000e620000000800 */
[----:B------:R-:W-:Y:S01]  /*06e0*/  VOTEU.ALL UP0, P0 ;  /* 0x00000000003f7886 */ /* 0x000fe20000000000 */
[----:B------:R-:W-:Y:S01]  /*06f0*/  LOP3.LUT P0, RZ, R4, 0x7, RZ, 0xc0, !PT ;  /* 0x0000000704ff7812 */ /* 0x000fe2000780c0ff */
[----:B0-----:R-:W-:Y:S01]  /*0700*/  IMAD.MOV R12, RZ, RZ, -R9 ;  /* 0x000000ffff0c7224 */ /* 0x001fe200078e0a09 */
[----:B------:R0:W-:Y:S01]  /*0710*/  STL [R1+0x7c], R10 ;  /* 0x00007c0a01007387 */ /* 0x0001e20000100800 */
[----:B------:R-:W-:Y:S01]  /*0720*/  IMAD.MOV.U32 R4, RZ, RZ, 0x1 ;  /* 0x00000001ff047424 */ /* 0x000fe200078e00ff */
[----:B------:R-:W-:Y:S01]  /*0730*/  ISETP.LT.U32.AND P0, PT, R10, 0x4, !P0 ;  /* 0x000000040a00780c */ /* 0x000fe20004701070 */
[----:B---3--:R-:W-:-:S03]  /*0740*/  IMAD R6, R11, R12, R2 ;  /* 0x0000000c0b067224 */ /* 0x008fc600078e0202 */
[----:B------:R-:W-:Y:S01]  /*0750*/  @P2 LEA.HI R5, R10, R10, RZ, 0x1 ;  /* 0x0000000a0a052211 */ /* 0x000fe200078f08ff */
[----:B------:R-:W2:Y:S02]  /*0760*/  FENCE.VIEW.ASYNC.S ;  /* 0x00000000000073c6 */ /* 0x000ea40000000000 */
[----:B--2---:R0:W2:Y:S01]  /*0770*/  @!UP0 SYNCS.EXCH.64 URZ, [UR6+0x50], UR4 ;  /* 0x00005004063f85b2 */ /* 0x0040a20008000100 */
[----:B------:R-:W-:-:S04]  /*0780*/  @P2 SHF.R.S32.HI R5, RZ, 0x1, R5 ;  /* 0x00000001ff052819 */ /* 0x000fc80000011405 */
[----:B------:R-:W-:Y:S02]  /*0790*/  @P2 ISETP.NE.AND P3, PT, R5, R6, PT ;  /* 0x000000060500220c */ /* 0x000fe40003f65270 */
[----:B------:R-:W-:Y:S02]  /*07a0*/  SEL R5, RZ, 0x1, !P0 ;  /* 0x00000001ff057807 */ /* 0x000fe40004000000 */
[----:B------:R-:W-:Y:S02]  /*07b0*/  @P2 SEL R4, RZ, 0x1, P3 ;  /* 0x00000001ff042807 */ /* 0x000fe40001800000 */
[----:B-1----:R-:W-:Y:S02]  /*07c0*/  ISETP.EQ.U32.AND P4, PT, R7, 0x1, PT ;  /* 0x000000010700780c */ /* 0x002fe40003f82070 */
[----:B------:R-:W-:Y:S01]  /*07d0*/  LOP3.LUT R4, R4, R5, RZ, 0xc0, !PT ;  /* 0x0000000504047212 */ /* 0x000fe200078ec0ff */
[----:B------:R0:W1:Y:S01]  /*07e0*/  @!UP1 SYNCS.EXCH.64 URZ, [UR6+0x58], UR4 ;  /* 0x00005804063f95b2 */ /* 0x0000620008000100 */
[----:B------:R-:W-:-:S03]  /*07f0*/  NOP ;  /* 0x0000000000007918 */ /* 0x000fc60000000000 */
[----:B------:R0:W-:Y:S06]  /*0800*/  STL [R1+0x78], R4 ;  /* 0x0000780401007387 */ /* 0x0001ec0000100800 */
[----:B--2---:R-:W-:Y:S05]  /*0810*/  @!P4 BRA `(.L_x_3) ;  /* 0x000000000008c947 */ /* 0x004fea0003800000 */
[----:B-1--4-:R-:W-:Y:S01]  /*0820*/  UCGABAR_ARV ;  /* 0x00000000000079c7 */ /* 0x012fe20008000000 */
[----:B------:R-:W-:Y:S05]  /*0830*/  BRA `(.L_x_4) ;  /* 0x0000000000047947 */ /* 0x000fea0003800000 */
.L_x_3:
[----:B-1--4-:R-:W-:Y:S01]  /*0840*/  NOP ;  /* 0x0000000000007918 */ /* 0x012fe20000000000 */
.L_x_4:
[----:B------:R-:W1:Y:S01]  /*0850*/  LDC R3, c[0x0][0x65c] ;  /* 0x00019700ff037b82 */ /* 0x000e620000000800 */
[----:B0-----:R-:W-:Y:S02]  /*0860*/  IMAD.U32 R4, RZ, RZ, UR9 ;  /* 0x00000009ff047e24 */ /* 0x001fe4000f8e00ff */
[----:B------:R-:W-:Y:S01]  /*0870*/  IMAD.MOV.U32 R5, RZ, RZ, RZ ;  /* 0x000000ffff057224 */ /* 0x000fe200078e00ff */
[----:B-1----:R-:W-:-:S13]  /*0880*/  ISETP.NE.AND P2, PT, R3, 0x1, PT ;  /* 0x000000010300780c */ /* 0x002fda0003f45270 */
[----:B------:R-:W0:Y:S01]  /*0890*/  @P2 LDC R7, c[0x0][0x10] ;  /* 0x00000400ff072b82 */ /* 0x000e220000000800 */
[----:B------:R-:W-:Y:S02]  /*08a0*/  @P2 IMAD.MOV.U32 R3, RZ, RZ, RZ ;  /* 0x000000ffff032224 */ /* 0x000fe400078e00ff */
[----:B------:R-:W-:-:S05]  /*08b0*/  @P2 IMAD.MOV.U32 R13, RZ, RZ, RZ ;  /* 0x000000ffff0d2224 */ /* 0x000fca00078e00ff */
[----:B------:R-:W1:Y:S01]  /*08c0*/  @!P2 LDC R9, c[0x0][0xc] ;  /* 0x00000300ff09ab82 */ /* 0x000e620000000800 */
[----:B0-----:R-:W-:-:S04]  /*08d0*/  @P2 IMAD.WIDE.U32 R6, R7, UR9, R2 ;  /* 0x0000000907062c25 */ /* 0x001fc8000f8e0002 */
[----:B------:R-:W-:Y:S02]  /*08e0*/  @P2 IMAD.MOV.U32 R19, RZ, RZ, R6 ;  /* 0x000000ffff132224 */ /* 0x000fe400078e0006 */
[----:B------:R-:W-:Y:S02]  /*08f0*/  @P2 IMAD.IADD R23, R7, 0x1, R13 ;  /* 0x0000000107172824 */ /* 0x000fe400078e020d */
[----:B-1----:R-:W-:-:S04]  /*0900*/  @!P2 IMAD.WIDE.U32 R4, R2, R9, R4 ;  /* 0x000000090204a225 */ /* 0x002fc800078e0004 */
[----:B------:R-:W-:Y:S02]  /*0910*/  @!P2 IMAD.MOV.U32 R19, RZ, RZ, R4 ;  /* 0x000000ffff13a224 */ /* 0x000fe400078e0004 */
[----:B------:R-:W-:-:S03]  /*0920*/  @!P2 IMAD.MOV.U32 R23, RZ, RZ, R5 ;  /* 0x000000ffff17a224 */ /* 0x000fc600078e0005 */
[----:B------:R0:W-:Y:S04]  /*0930*/  STL [R1+0x84], R19 ;  /* 0x0000841301007387 */ /* 0x0001e80000100800 */
[----:B------:R0:W-:Y:S01]  /*0940*/  STL [R1+0x80], R23 ;  /* 0x0000801701007387 */ /* 0x0001e20000100800 */
[----:B------:R-:W-:Y:S05]  /*0950*/  @!P4 BRA `(.L_x_5) ;  /* 0x00000000000cc947 */ /* 0x000fea0003800000 */
[----:B------:R-:W-:Y:S01]  /*0960*/  UCGABAR_WAIT ;  /* 0x0000000000007dc7 */ /* 0x000fe20008000000 */
[----:B------:R-:W-:Y:S01]  /*0970*/  CCTL.IVALL ;  /* 0x00000000ff00798f */ /* 0x000fe20002000000 */
[----:B------:R-:W-:Y:S05]  /*0980*/  BRA `(.L_x_6) ;  /* 0x0000000000047947 */ /* 0x000fea0003800000 */
.L_x_5:
[----:B------:R-:W-:Y:S06]  /*0990*/  BAR.SYNC.DEFER_BLOCKING 0x0 ;  /* 0x0000000000007b1d */ /* 0x000fec0000010000 */
.L_x_6:
[----:B------:R-:W-:Y:S05]  /*09a0*/  @!P1 BRA `(.L_x_7) ;  /* 0x000000e000a89947 */ /* 0x000fea0003800000 */
[----:B------:R-:W-:-:S06]  /*09b0*/  UISETP.GT.U32.AND UP0, UPT, UR10, 0x1, UPT ;  /* 0x000000010a00788c */ /* 0x000fcc000bf04070 */
[----:B------:R-:W-:-:S13]  /*09c0*/  PLOP3.LUT P0, PT, PT, PT, UP0, 0x80, 0x0 ;  /* 0x000000000000781c */ /* 0x000fda0003f0f008 */
[----:B------:R-:W-:Y:S05]  /*09d0*/  @P0 EXIT ;  /* 0x000000000000094d */ /* 0x000fea0003800000 */
[----:B------:R-:W-:Y:S01]  /*09e0*/  IMAD.MOV.U32 R6, RZ, RZ, -0x1 ;  /* 0xffffffffff067424 */ /* 0x000fe200078e00ff */
[----:B------:R-:W-:Y:S01]  /*09f0*/  ULDC.64 UR4, c[0x0][0x650] ;  /* 0x0001940000047ab9 */ /* 0x000fe20000000a00 */
[----:B------:R-:W-:Y:S01]  /*0a00*/  IMAD.MOV.U32 R5, RZ, RZ, -0x1 ;  /* 0xffffffffff057424 */ /* 0x000fe200078e00ff */
[----:B------:R-:W-:Y:S01]  /*0a10*/  ISETP.GE.U32.AND P0, PT, R19, UR4, PT ;  /* 0x0000000413007c0c */ /* 0x000fe2000bf06070 */
[----:B------:R-:W-:Y:S01]  /*0a20*/  UMOV UR22, 0xffffffff ;  /* 0xffffffff00167882 */ /* 0x000fe20000000000 */
[----:B------:R1:W-:Y:S01]  /*0a30*/  STL [R1+0x8c], R6 ;  /* 0x00008c0601007387 */ /* 0x0003e20000100800 */
[----:B------:R-:W-:Y:S02]  /*0a40*/  PRMT R4, RZ, 0x7610, R4 ;  /* 0x00007610ff047816 */ /* 0x000fe40000000004 */
[----:B------:R-:W-:Y:S01]  /*0a50*/  ISETP.GE.U32.AND.EX P0, PT, R23, UR5, PT, P0 ;  /* 0x0000000517007c0c */ /* 0x000fe2000bf06100 */
[----:B------:R1:W-:-:S12]  /*0a60*/  STL [R1+0x88], R5 ;  /* 0x0000880501007387 */ /* 0x0003d80000100800 */
[----:B-1----:R-:W-:Y:S05]  /*0a70*/  @P0 BRA `(.L_x_8) ;  /* 0x0000000400380947 */ /* 0x002fea0003800000 */
[----:B------:R-:W1:Y:S01]  /*0a80*/  LDC.64 R14, c[0x0][0x628] ;  /* 0x00018a00ff0e7b82 */ /* 0x000e620000000a00 */
[----:B------:R-:W-:Y:S02]  /*0a90*/  IMAD.MOV.U32 R4, RZ, RZ, R19 ;  /* 0x000000ffff047224 */ /* 0x000fe400078e0013 */
[----:B------:R-:W-:-:S05]  /*0aa0*/  IMAD.MOV.U32 R5, RZ, RZ, R23 ;  /* 0x000000ffff057224 */ /* 0x000fca00078e0017 */
[----:B------:R-:W2:Y:S08]  /*0ab0*/  LDC R10, c[0x0][0x630] ;  /* 0x00018c00ff0a7b82 */ /* 0x000eb00000000800 */
[----:B------:R-:W3:Y:S01]  /*0ac0*/  LDC.64 R16, c[0x0][0x620] ;  /* 0x00018800ff107b82 */ /* 0x000ee20000000a00 */
[----:B-1----:R-:W-:-:S04]  /*0ad0*/  ISETP.NE.U32.AND P0, PT, R14, RZ, PT ;  /* 0x000000ff0e00720c */ /* 0x002fc80003f05070 */
[----:B------:R-:W-:-:S13]  /*0ae0*/  ISETP.NE.AND.EX P0, PT, R15, RZ, PT, P0 ;  /* 0x000000ff0f00720c */ /* 0x000fda0003f05300 */
[----:B--23--:R-:W-:Y:S05]  /*0af0*/  @!P0 BRA `(.L_x_9) ;  /* 0x0000000000288947 */ /* 0x00cfea0003800000 */
[----:B------:R-:W1:Y:S02]  /*0b00*/  LDC R9, c[0x0][0x634] ;  /* 0x00018d00ff097b82 */ /* 0x000e640000000800 */
[----:B-1----:R-:W-:-:S05]  /*0b10*/  IADD3 R9, P0, R19, R9, RZ ;  /* 0x0000000913097210 */ /* 0x002fca0007f1e0ff */
[----:B------:R-:W-:-:S04]  /*0b20*/  IMAD.X R13, RZ, RZ, R23, P0 ;  /* 0x000000ffff0d7224 */ /* 0x000fc800000e0617 */
[----:B------:R-:W-:-:S04]  /*0b30*/  IMAD.WIDE.U32 R4, R13, R14, RZ ;  /* 0x0000000e0d047225 */ /* 0x000fc800078e00ff */
[----:B------:R-:W-:-:S04]  /*0b40*/  IMAD.WIDE.U32 R6, P0, R9, R15, R4 ;  /* 0x0000000f09067225 */ /* 0x000fc80007800004 */
[----:B------:R-:W-:-:S04]  /*0b50*/  IMAD.WIDE.U32 R4, R9, R14, RZ ;  /* 0x0000000e09047225 */ /* 0x000fc800078e00ff */
[----:B------:R-:W-:Y:S01]  /*0b60*/  IMAD.X R9, RZ, RZ, RZ, P0 ;  /* 0x000000ffff097224 */ /* 0x000fe200000e06ff */
[----:B------:R-:W-:Y:S01]  /*0b70*/  IADD3 RZ, P0, R5, R6, RZ ;  /* 0x0000000605ff7210 */ /* 0x000fe20007f1e0ff */
[----:B------:R-:W-:-:S04]  /*0b80*/  IMAD.MOV.U32 R8, RZ, RZ, R7 ;  /* 0x000000ffff087224 */ /* 0x000fc800078e0007 */
[----:B------:R-:W-:-:S08]  /*0b90*/  IMAD.WIDE.U32.X R4, R13, R15, R8, P0 ;  /* 0x0000000f0d047225 */ /* 0x000fd000000e0408 */
.L_x_9:
[----:B------:R-:W1:Y:S01]  /*0ba0*/  LDC.64 R20, c[0x0][0x640] ;  /* 0x00019000ff147b82 */ /* 0x000e620000000a00 */
[-C--:B------:R-:W-:Y:S01]  /*0bb0*/  SHF.R.U64 R22, R4, R10.reuse, R5 ;  /* 0x0000000a04167219 */ /* 0x080fe20000001205 */
[----:B------:R-:W-:Y:S01]  /*0bc0*/  IMAD.MOV.U32 R4, RZ, RZ, R19 ;  /* 0x000000ffff047224 */ /* 0x000fe200078e0013 */
[----:B------:R-:W-:Y:S01]  /*0bd0*/  SHF.R.U32.HI R3, RZ, R10, R5 ;  /* 0x0000000aff037219 */ /* 0x000fe20000011605 */
[----:B------:R-:W-:Y:S01]  /*0be0*/  IMAD.MOV.U32 R5, RZ, RZ, R23 ;  /* 0x000000ffff057224 */ /* 0x000fe200078e0017 */
[----:B------:R-:W-:Y:S01]  /*0bf0*/  IADD3 R7, P0, RZ, -R22, RZ ;  /* 0x80000016ff077210 */ /* 0x000fe20007f1e0ff */
[----:B0-----:R-:W-:Y:S02]  /*0c00*/  IMAD R23, R11, R12, R2 ;  /* 0x0000000c0b177224 */ /* 0x001fe400078e0202 */
[----:B------:R-:W0:Y:S01]  /*0c10*/  LDC R8, c[0x0][0x618] ;  /* 0x00018600ff087b82 */ /* 0x000e220000000800 */
[----:B------:R-:W-:Y:S02]  /*0c20*/  IMAD.MOV.U32 R11, RZ, RZ, 0x1 ;  /* 0x00000001ff0b7424 */ /* 0x000fe400078e00ff */
[----:B------:R-:W-:-:S02]  /*0c30*/  IMAD.X R3, RZ, RZ, ~R3, P0 ;  /* 0x000000ffff037224 */ /* 0x000fc400000e0e03 */
[----:B------:R-:W-:-:S03]  /*0c40*/  IMAD.WIDE.U32 R4, R7, R16, R4 ;  /* 0x0000001007047225 */ /* 0x000fc600078e0004 */
[----:B------:R-:W2:Y:S01]  /*0c50*/  LDC R14, c[0x0][0x608] ;  /* 0x00018200ff0e7b82 */ /* 0x000ea20000000800 */
[----:B------:R-:W-:-:S04]  /*0c60*/  IMAD R6, R3, R16, RZ ;  /* 0x0000001003067224 */ /* 0x000fc800078e02ff */
[----:B------:R-:W-:-:S03]  /*0c70*/  IMAD R3, R7, R17, R6 ;  /* 0x0000001107037224 */ /* 0x000fc600078e0206 */
[----:B------:R-:W3:Y:S01]  /*0c80*/  LDC R18, c[0x0][0x658] ;  /* 0x00019600ff127b82 */ /* 0x000ee20000000800 */
[----:B------:R-:W-:Y:S01]  /*0c90*/  IMAD.IADD R3, R5, 0x1, R3 ;  /* 0x0000000105037824 */ /* 0x000fe200078e0203 */
[----:B-1----:R-:W-:Y:S01]  /*0ca0*/  ISETP.NE.U32.AND P0, PT, R20, RZ, PT ;  /* 0x000000ff1400720c */ /* 0x002fe20003f05070 */
[----:B------:R-:W-:-:S03]  /*0cb0*/  IMAD.MOV.U32 R5, RZ, RZ, -0x1 ;  /* 0xffffffffff057424 */ /* 0x000fc600078e00ff */
[----:B------:R-:W-:Y:S02]  /*0cc0*/  ISETP.NE.AND.EX P0, PT, R21, RZ, PT, P0 ;  /* 0x000000ff1500720c */ /* 0x000fe40003f05300 */
[----:B------:R-:W1:Y:S01]  /*0cd0*/  LDC R13, c[0x0][0x600] ;  /* 0x00018000ff0d7b82 */ /* 0x000e620000000800 */
[-CC-:B0-----:R-:W-:Y:S02]  /*0ce0*/  SHF.R.U64 R10, R4, R8.reuse, R3.reuse ;  /* 0x00000008040a7219 */ /* 0x181fe40000001203 */
[----:B------:R-:W-:-:S05]  /*0cf0*/  SHF.R.U32.HI R3, RZ, R8, R3 ;  /* 0x00000008ff037219 */ /* 0x000fca0000011603 */
[----:B------:R-:W0:Y:S01]  /*0d00*/  LDC R15, c[0x0][0x648] ;  /* 0x00019200ff0f7b82 */ /* 0x000e220000000800 */
[-CC-:B--2---:R-:W-:Y:S02]  /*0d10*/  SHF.R.U64 R19, R10, R14.reuse, R3.reuse ;  /* 0x0000000e0a137219 */ /* 0x184fe40000001203 */
[----:B------:R-:W-:-:S05]  /*0d20*/  SHF.R.U32.HI R3, RZ, R14, R3 ;  /* 0x0000000eff037219 */ /* 0x000fca0000011603 */
[----:B------:R-:W2:Y:S01]  /*0d30*/  LDC R17, c[0x0][0x638] ;  /* 0x00018e00ff117b82 */ /* 0x000ea20000000800 */
[-C--:B---3--:R-:W-:Y:S02]  /*0d40*/  SHF.L.U32 R2, R5, R18.reuse, RZ ;  /* 0x0000001205027219 */ /* 0x088fe400000006ff */
[--C-:B------:R-:W-:Y:S02]  /*0d50*/  SHF.R.U64 R12, R19, R18, R3.reuse ;  /* 0x00000012130c7219 */ /* 0x100fe40000001203 */
[----:B------:R-:W-:Y:S02]  /*0d60*/  LOP3.LUT R8, RZ, R2, RZ, 0x33, !PT ;  /* 0x00000002ff087212 */ /* 0x000fe400078e33ff */
[----:B------:R-:W-:Y:S01]  /*0d70*/  SHF.R.U32.HI R3, RZ, R18, R3 ;  /* 0x00000012ff037219 */ /* 0x000fe20000011603 */
[----:B------:R-:W3:Y:S01]  /*0d80*/  LDC R16, c[0x0][0x610] ;  /* 0x00018400ff107b82 */ /* 0x000ee20000000800 */
[----:B------:R-:W-:Y:S01]  /*0d90*/  IMAD.MOV.U32 R2, RZ, RZ, R12 ;  /* 0x000000ffff027224 */ /* 0x000fe200078e000c */
[----:B------:R-:W-:Y:S06]  /*0da0*/  @!P0 BRA `(.L_x_10) ;  /* 0x0000000000288947 */ /* 0x000fec0003800000 */
[----:B------:R-:W4:Y:S02]  /*0db0*/  LDC R7, c[0x0][0x64c] ;  /* 0x00019300ff077b82 */ /* 0x000f240000000800 */
[----:B----4-:R-:W-:-:S05]  /*0dc0*/  IADD3 R7, P0, R12, R7, RZ ;  /* 0x000000070c077210 */ /* 0x010fca0007f1e0ff */
        /* <DEDUP_REMOVED lines=8> */
.L_x_10:
[----:B0-----:R-:W-:Y:S01]  /*0e50*/  SHF.R.U64 R4, R2, R15, R3 ;  /* 0x0000000f02047219 */ /* 0x001fe20000001203 */
[----:B-1----:R-:W-:Y:S01]  /*0e60*/  VIADD R5, R13, 0xffffffff ;  /* 0xffffffff0d057836 */ /* 0x002fe20000000000 */
[----:B------:R-:W-:Y:S02]  /*0e70*/  SHF.L.U32 R2, R11, R18, RZ ;  /* 0x000000120b027219 */ /* 0x000fe400000006ff */
[----:B------:R-:W-:Y:S01]  /*0e80*/  LOP3.LUT R3, R19, R8, RZ, 0xc0, !PT ;  /* 0x0000000813037212 */ /* 0x000fe200078ec0ff */
[----:B------:R-:W-:Y:S01]  /*0e90*/  IMAD.MOV R6, RZ, RZ, -R4 ;  /* 0x000000ffff067224 */ /* 0x000fe200078e0a04 */
[----:B------:R-:W-:Y:S02]  /*0ea0*/  SEL R0, R0, R23, !P2 ;  /* 0x0000001700007207 */ /* 0x000fe40005000000 */
[----:B------:R-:W-:Y:S01]  /*0eb0*/  LOP3.LUT R5, R10, R5, RZ, 0xc0, !PT ;  /* 0x000000050a057212 */ /* 0x000fe200078ec0ff */
[----:B------:R-:W-:Y:S01]  /*0ec0*/  IMAD R3, R2, R4, R3 ;  /* 0x0000000402037224 */ /* 0x000fe200078e0203 */
[----:B------:R-:W-:Y:S01]  /*0ed0*/  R2UR UR22, R22 ;  /* 0x00000000161672ca */ /* 0x000fe200000e0000 */
[----:B--2---:R-:W-:-:S02]  /*0ee0*/  IMAD R2, R6, R17, R12 ;  /* 0x0000001106027224 */ /* 0x004fc400078e020c */
[----:B---3--:R-:W-:Y:S02]  /*0ef0*/  IMAD R0, R3, R16, R0 ;  /* 0x0000001003007224 */ /* 0x008fe400078e0200 */
[----:B------:R-:W-:Y:S02]  /*0f00*/  IMAD R3, R2, R13, R5 ;  /* 0x0000000d02037224 */ /* 0x000fe400078e0205 */
[----:B------:R-:W-:-:S03]  /*0f10*/  IMAD.MOV.U32 R4, RZ, RZ, 0x1 ;  /* 0x00000001ff047424 */ /* 0x000fc600078e00ff */
[----:B------:R-:W-:Y:S02]  /*0f20*/  SEL R2, R3, R0, !P2 ;  /* 0x0000000003027207 */ /* 0x000fe40005000000 */
[----:B------:R-:W-:-:S03]  /*0f30*/  SEL R0, R0, R3, !P2 ;  /* 0x0000000300007207 */ /* 0x000fc60005000000 */
[----:B------:R1:W-:Y:S04]  /*0f40*/  STL [R1+0x88], R2 ;  /* 0x0000880201007387 */ /* 0x0003e80000100800 */
[----:B------:R1:W-:Y:S02]  /*0f50*/  STL [R1+0x8c], R0 ;  /* 0x00008c0001007387 */ /* 0x0003e40000100800 */
.L_x_8:
[----:B------:R-:W-:-:S08]  /*0f60*/  NOP ;  /* 0x0000000000007918 */ /* 0x000fd00000000000 */
[----:B------:R-:W2:Y:S02]  /*0f70*/  USETMAXREG.TRY_ALLOC.CTAPOOL UP0, 0xe8 ;  /* 0x000000e8000079c8 */ /* 0x000ea40008000600 */
[----:B--2---:R-:W-:-:S13]  /*0f80*/  PLOP3.LUT P0, PT, PT, PT, UP0, 0x80, 0x0 ;  /* 0x000000000000781c */ /* 0x004fda0003f0f008 */
[----:B------:R-:W-:Y:S05]  /*0f90*/  @!P0 BRA `(.L_x_8) ;  /* 0xfffffffc00f08947 */ /* 0x000fea000383ffff */
[----:B------:R-:W-:Y:S01]  /*0fa0*/  ULDC.64 UR4, c[0x0][0x598] ;  /* 0x0001660000047ab9 */ /* 0x000fe20000000a00 */
[----:B------:R-:W-:Y:S01]  /*0fb0*/  ULDC.64 UR16, c[0x0][0x208] ;  /* 0x0000820000107ab9 */ /* 0x000fe20000000a00 */
[----:B------:R-:W-:-:S04]  /*0fc0*/  ISETP.NE.U32.AND P0, PT, RZ, UR4, PT ;  /* 0x00000004ff007c0c */ /* 0x000fc8000bf05070 */
[----:B------:R-:W-:-:S13]  /*0fd0*/  ISETP.NE.AND.EX P0, PT, RZ, UR5, PT, P0 ;  /* 0x00000005ff007c0c */ /* 0x000fda000bf05300 */
[----:B------:R-:W-:Y:S05]  /*0fe0*/  @!P0 BRA `(.L_x_11) ;  /* 0x0000000000208947 */ /* 0x000fea0003800000 */
[----:B-1----:R-:W1:Y:S02]  /*0ff0*/  LDC.64 R2, c[0x0][0x598] ;  /* 0x00016600ff027b82 */ /* 0x002e640000000a00 */
[----:B-1----:R-:W2:Y:S02]  /*1000*/  LDG.E.64 R2, desc[UR16][R2.64] ;  /* 0x0000001002027981 */ /* 0x002ea4000c1e1b00 */
[----:B--2---:R-:W-:-:S04]  /*1010*/  ISETP.NE.U32.AND P0, PT, R2, RZ, PT ;  /* 0x000000ff0200720c */ /* 0x004fc80003f05070 */
[----:B------:R-:W-:-:S13]  /*1020*/  ISETP.NE.AND.EX P0, PT, R3, RZ, PT, P0 ;  /* 0x000000ff0300720c */ /* 0x000fda0003f05300 */
[----:B------:R-:W-:Y:S05]  /*1030*/  @!P0 BRA `(.L_x_11) ;  /* 0x00000000000c8947 */ /* 0x000fea0003800000 */
[----:B------:R-:W2:Y:S02]  /*1040*/  LD.E R2, desc[UR16][R2.64] ;  /* 0x0000001002027980 */ /* 0x000ea4000c101900 */
[----:B--2---:R-:W-:Y:S01]  /*1050*/  R2UR UR20, R2 ;  /* 0x00000000021472ca */ /* 0x004fe200000e0000 */
[----:B------:R-:W-:-:S14]  /*1060*/  BRA `(.L_x_12) ;  /* 0x0000000000247947 */ /* 0x000fdc0003800000 */
.L_x_11:
[----:B------:R-:W-:Y:S02]  /*1070*/  ULDC.64 UR4, c[0x0][0x588] ;  /* 0x0001620000047ab9 */ /* 0x000fe40000000a00 */
[----:B------:R-:W-:-:S04]  /*1080*/  ISETP.NE.U32.AND P0, PT, RZ, UR4, PT ;  /* 0x00000004ff007c0c */ /* 0x000fc8000bf05070 */
[----:B------:R-:W-:-:S13]  /*1090*/  ISETP.NE.AND.EX P0, PT, RZ, UR5, PT, P0 ;  /* 0x00000005ff007c0c */ /* 0x000fda000bf05300 */
[----:B------:R-:W-:Y:S05]  /*10a0*/  @!P0 BRA `(.L_x_13) ;  /* 0x0000000000108947 */ /* 0x000fea0003800000 */
[----:B-1----:R-:W1:Y:S02]  /*10b0*/  LDC.64 R2, c[0x0][0x588] ;  /* 0x00016200ff027b82 */ /* 0x002e640000000a00 */
[----:B-1----:R-:W2:Y:S02]  /*10c0*/  LDG.E R2, desc[UR16][R2.64] ;  /* 0x0000001002027981 */ /* 0x002ea4000c1e1900 */
[----:B--2---:R-:W-:Y:S01]  /*10d0*/  R2UR UR20, R2 ;  /* 0x00000000021472ca */ /* 0x004fe200000e0000 */
[----:B------:R-:W-:-:S14]  /*10e0*/  BRA `(.L_x_12) ;  /* 0x0000000000047947 */ /* 0x000fdc0003800000 */
.L_x_13:
[----:B------:R-:W-:-:S05]  /*10f0*/  ULDC UR20, c[0x0][0x580] ;  /* 0x0001600000147ab9 */ /* 0x000fca0000000800 */
.L_x_12:
[----:B------:R-:W-:Y:S02]  /*1100*/  ULDC.64 UR4, c[0x0][0x5a0] ;  /* 0x0001680000047ab9 */ /* 0x000fe40000000a00 */
        /* <DEDUP_REMOVED lines=11> */
.L_x_14:
        /* <DEDUP_REMOVED lines=8> */
.L_x_16:
[----:B------:R-:W-:-:S05]  /*1240*/  ULDC UR21, c[0x0][0x584] ;  /* 0x0001610000157ab9 */ /* 0x000fca0000000800 */
.L_x_15:
[----:B------:R-:W-:-:S13]  /*1250*/  LOP3.LUT P0, RZ, R4, 0xff, RZ, 0xc0, !PT ;  /* 0x000000ff04ff7812 */ /* 0x000fda000780c0ff */
[----:B------:R-:W-:Y:S05]  /*1260*/  @!P0 EXIT ;  /* 0x000000000000894d */ /* 0x000fea0003800000 */
[----:B------:R-:W-:Y:S01]  /*1270*/  ULDC UR4, c[0x0][0x28c] ;  /* 0x0000a30000047ab9 */ /* 0x000fe20000000800 */
[----:B------:R-:W-:Y:S02]  /*1280*/  ULOP3.LUT UR23, UR13, 0x1, URZ, 0xfc, !UPT ;  /* 0x000000010d177892 */ /* 0x000fe4000f8efc3f */
[----:B------:R-:W-:-:S04]  /*1290*/  UIADD3 UR4, UR4, 0x3f, URZ ;  /* 0x0000003f04047890 */ /* 0x000fc8000fffe03f */
[----:B------:R-:W-:-:S04]  /*12a0*/  USHF.R.S32.HI UR5, URZ, 0x1f, UR4 ;  /* 0x0000001f3f057899 */ /* 0x000fc80008011404 */
[----:B------:R-:W-:-:S03]  /*12b0*/  ULEA.HI UR5, UR5, UR4, URZ, 0x6 ;  /* 0x0000000405057291 */ /* 0x000fc6000f8f303f */
[----:B------:R-:W-:Y:S01]  /*12c0*/  UMOV UR4, URZ ;  /* 0x0000003f00047c82 */ /* 0x000fe20008000000 */
[----:B------:R-:W-:-:S03]  /*12d0*/  USHF.R.S32.HI UR12, URZ, 0x6, UR5 ;  /* 0x000000063f0c7899 */ /* 0x000fc60008011405 */
[----:B------:R-:W-:-:S09]  /*12e0*/  UMOV UR5, URZ ;  /* 0x0000003f00057c82 */ /* 0x000fd20008000000 */
.L_x_297:
[----:B-1----:R-:W1:Y:S01]  /*12f0*/  S2R R0, SR_TID.X ;  /* 0x0000000000007919 */ /* 0x002e620000002100 */
[----:B--2---:R-:W2:Y:S01]  /*1300*/  S2UR UR11, SR_CgaCtaId ;  /* 0x00000000000b79c3 */ /* 0x004ea20000008800 */
[----:B------:R-:W-:Y:S01]  /*1310*/  UMOV UR14, 0x400 ;  /* 0x00000400000e7882 */ /* 0x000fe20000000000 */
[----:B------:R-:W-:Y:S01]  /*1320*/  UMOV UR6, URZ ;  /* 0x0000003f00067c82 */ /* 0x000fe20008000000 */
[----:B------:R-:W-:Y:S01]  /*1330*/  STL [R1+0x74], RZ ;  /* 0x000074ff01007387 */ /* 0x000fe20000100800 */
[----:B------:R-:W-:Y:S01]  /*1340*/  UMOV UR7, URZ ;  /* 0x0000003f00077c82 */ /* 0x000fe20008000000 */
[----:B------:R-:W-:Y:S01]  /*1350*/  UMOV UR8, URZ ;  /* 0x0000003f00087c82 */ /* 0x000fe20008000000 */
[----:B------:R-:W-:Y:S01]  /*1360*/  UMOV UR18, UR5 ;  /* 0x0000000500127c82 */ /* 0x000fe20008000000 */
[----:B------:R-:W-:Y:S01]  /*1370*/  STL [R1+0x70], RZ ;  /* 0x000070ff01007387 */ /* 0x000fe20000100800 */
[----:B---3--:R-:W3:Y:S01]  /*1380*/  LDC R2, c[0x0][0x28c] ;  /* 0x0000a300ff027b82 */ /* 0x008ee20000000800 */
[----:B------:R-:W-:-:S02]  /*1390*/  CS2R R4, SRZ ;  /* 0x0000000000047805 */ /* 0x000fc4000001ff00 */
[----:B------:R-:W-:Y:S01]  /*13a0*/  CS2R R6, SRZ ;  /* 0x0000000000067805 */ /* 0x000fe2000001ff00 */
[----:B------:R-:W-:Y:S01]  /*13b0*/  STL [R1+0x6c], RZ ;  /* 0x00006cff01007387 */ /* 0x000fe20000100800 */
[----:B------:R-:W-:Y:S02]  /*13c0*/  CS2R R8, SRZ ;  /* 0x0000000000087805 */ /* 0x000fe4000001ff00 */
[----:B------:R-:W-:Y:S02]  /*13d0*/  CS2R R10, SRZ ;  /* 0x00000000000a7805 */ /* 0x000fe4000001ff00 */
[----:B------:R-:W-:Y:S01]  /*13e0*/  CS2R R12, SRZ ;  /* 0x00000000000c7805 */ /* 0x000fe2000001ff00 */
[----:B------:R-:W-:Y:S01]  /*13f0*/  STL [R1+0x68], RZ ;  /* 0x000068ff01007387 */ /* 0x000fe20000100800 */
[----:B------:R-:W-:Y:S02]  /*1400*/  CS2R R14, SRZ ;  /* 0x00000000000e7805 */ /* 0x000fe4000001ff00 */
[----:B------:R-:W-:-:S02]  /*1410*/  CS2R R16, SRZ ;  /* 0x0000000000107805 */ /* 0x000fc4000001ff00 */
[----:B0-----:R-:W-:Y:S01]  /*1420*/  CS2R R18, SRZ ;  /* 0x0000000000127805 */ /* 0x001fe2000001ff00 */
[----:B------:R-:W-:Y:S01]  /*1430*/  STL [R1+0x64], RZ ;  /* 0x000064ff01007387 */ /* 0x000fe20000100800 */
[----:B------:R-:W-:Y:S02]  /*1440*/  CS2R R20, SRZ ;  /* 0x0000000000147805 */ /* 0x000fe4000001ff00 */
[----:B------:R-:W-:Y:S02]  /*1450*/  CS2R R22, SRZ ;  /* 0x0000000000167805 */ /* 0x000fe4000001ff00 */
[----:B------:R-:W-:Y:S01]  /*1460*/  CS2R R152, SRZ ;  /* 0x0000000000987805 */ /* 0x000fe2000001ff00 */
[----:B------:R-:W-:Y:S01]  /*1470*/  STL [R1+0x60], RZ ;  /* 0x000060ff01007387 */ /* 0x000fe20000100800 */
[----:B--2---:R-:W-:Y:S01]  /*1480*/  ULEA UR14, UR11, UR14, 0x18 ;  /* 0x0000000e0b0e7291 */ /* 0x004fe2000f8ec03f */
[----:B------:R-:W-:Y:S02]  /*1490*/  CS2R R154, SRZ ;  /* 0x00000000009a7805 */ /* 0x000fe4000001ff00 */
[----:B------:R-:W-:Y:S01]  /*14a0*/  CS2R R156, SRZ ;  /* 0x00000000009c7805 */ /* 0x000fe2000001ff00 */
[----:B------:R-:W-:Y:S01]  /*14b0*/  STL [R1+0x5c], RZ ;  /* 0x00005cff01007387 */ /* 0x000fe20000100800 */
[----:B------:R-:W-:-:S02]  /*14c0*/  CS2R R158, SRZ ;  /* 0x00000000009e7805 */ /* 0x000fc4000001ff00 */
[----:B------:R-:W-:Y:S02]  /*14d0*/  CS2R R160, SRZ ;  /* 0x0000000000a07805 */ /* 0x000fe4000001ff00 */
[----:B------:R-:W-:Y:S02]  /*14e0*/  CS2R R162, SRZ ;  /* 0x0000000000a27805 */ /* 0x000fe4000001ff00 */
[----:B-1----:R-:W-:Y:S01]  /*14f0*/  LOP3.LUT R0, R0, 0x80, RZ, 0xc0, !PT ;  /* 0x0000008000007812 */ /* 0x002fe200078ec0ff */
[----:B------:R-:W-:Y:S01]  /*1500*/  STL [R1+0x58], RZ ;  /* 0x000058ff01007387 */ /* 0x000fe20000100800 */
[----:B---3--:R-:W-:Y:S02]  /*1510*/  ISETP.GE.AND P0, PT, R2, 0x1, PT ;  /* 0x000000010200780c */ /* 0x008fe40003f06270 */
[----:B------:R-:W-:Y:S02]  /*1520*/  CS2R R2, SRZ ;  /* 0x0000000000027805 */ /* 0x000fe4000001ff00 */
[----:B------:R-:W-:Y:S01]  /*1530*/  SHF.R.U32.HI R0, RZ, 0x7, R0 ;  /* 0x00000007ff007819 */ /* 0x000fe20000011600 */
[----:B------:R-:W-:Y:S01]  /*1540*/  STL [R1+0x54], RZ ;  /* 0x000054ff01007387 */ /* 0x000fe20000100800 */
[----:B------:R-:W-:-:S02]  /*1550*/  CS2R R164, SRZ ;  /* 0x0000000000a47805 */ /* 0x000fc4000001ff00 */
[----:B------:R-:W-:Y:S02]  /*1560*/  CS2R R166, SRZ ;  /* 0x0000000000a67805 */ /* 0x000fe4000001ff00 */
[----:B------:R-:W-:Y:S01]  /*1570*/  CS2R R168, SRZ ;  /* 0x0000000000a87805 */ /* 0x000fe2000001ff00 */
[----:B------:R-:W-:Y:S01]  /*1580*/  STL [R1+0x50], RZ ;  /* 0x000050ff01007387 */ /* 0x000fe20000100800 */
[----:B------:R-:W-:Y:S02]  /*1590*/  CS2R R170, SRZ ;  /* 0x0000000000aa7805 */ /* 0x000fe4000001ff00 */
[----:B------:R-:W-:Y:S02]  /*15a0*/  CS2R R172, SRZ ;  /* 0x0000000000ac7805 */ /* 0x000fe4000001ff00 */
[----:B------:R-:W-:Y:S01]  /*15b0*/  CS2R R174, SRZ ;  /* 0x0000000000ae7805 */ /* 0x000fe2000001ff00 */
[----:B------:R-:W0:Y:S01]  /*15c0*/  SHFL.IDX PT, R0, R0, RZ, 0x1f ;  /* 0x00001fff00007589 */ /* 0x000e2200000e0000 */
[----:B------:R-:W-:-:S02]  /*15d0*/  CS2R R176, SRZ ;  /* 0x0000000000b07805 */ /* 0x000fc4000001ff00 */
[----:B------:R-:W-:Y:S02]  /*15e0*/  CS2R R178, SRZ ;  /* 0x0000000000b27805 */ /* 0x000fe4000001ff00 */
[----:B------:R-:W-:Y:S01]  /*15f0*/  CS2R R180, SRZ ;  /* 0x0000000000b47805 */ /* 0x000fe2000001ff00 */
[----:B------:R1:W-:Y:S01]  /*1600*/  STL [R1+0x4c], RZ ;  /* 0x00004cff01007387 */ /* 0x0003e20000100800 */
[----:B------:R-:W-:Y:S02]  /*1610*/  CS2R R182, SRZ ;  /* 0x0000000000b67805 */ /* 0x000fe4000001ff00 */
[----:B------:R-:W-:Y:S02]  /*1620*/  CS2R R184, SRZ ;  /* 0x0000000000b87805 */ /* 0x000fe4000001ff00 */
[----:B------:R-:W-:Y:S01]  /*1630*/  CS2R R186, SRZ ;  /* 0x0000000000ba7805 */ /* 0x000fe2000001ff00 */
[----:B------:R1:W-:Y:S01]  /*1640*/  STL [R1+0x48], RZ ;  /* 0x000048ff01007387 */ /* 0x0003e20000100800 */
        /* <DEDUP_REMOVED lines=14> */
[----:B------:R-:W-:Y:S02]  /*1730*/  CS2R R210, SRZ ;  /* 0x0000000000d27805 */ /* 0x000fe4000001ff00 */
[----:B0-----:R-:W-:Y:S01]  /*1740*/  R2UR UR9, R0 ;  /* 0x00000000000972ca */ /* 0x001fe200000e0000 */
[----:B------:R1:W-:Y:S01]  /*1750*/  STL [R1+0x38], RZ ;  /* 0x000038ff01007387 */ /* 0x0003e20000100800 */
[----:B------:R-:W-:Y:S01]  /*1760*/  IMAD.MOV.U32 R0, RZ, RZ, RZ ;  /* 0x000000ffff007224 */ /* 0x000fe200078e00ff */
[----:B------:R-:W-:-:S02]  /*1770*/  CS2R R212, SRZ ;  /* 0x0000000000d47805 */ /* 0x000fc4000001ff00 */
[----:B------:R-:W-:Y:S01]  /*1780*/  CS2R R214, SRZ ;  /* 0x0000000000d67805 */ /* 0x000fe2000001ff00 */
[----:B------:R1:W-:Y:S01]  /*1790*/  STL [R1+0x34], RZ ;  /* 0x000034ff01007387 */ /* 0x0003e20000100800 */
[----:B------:R-:W-:Y:S02]  /*17a0*/  CS2R R216, SRZ ;  /* 0x0000000000d87805 */ /* 0x000fe4000001ff00 */
[----:B------:R-:W-:Y:S02]  /*17b0*/  CS2R R218, SRZ ;  /* 0x0000000000da7805 */ /* 0x000fe4000001ff00 */
[----:B------:R-:W-:Y:S01]  /*17c0*/  CS2R R220, SRZ ;  /* 0x0000000000dc7805 */ /* 0x000fe2000001ff00 */
[----:B------:R1:W-:Y:S01]  /*17d0*/  STL [R1+0x30], RZ ;  /* 0x000030ff01007387 */ /* 0x0003e20000100800 */
[----:B------:R-:W-:Y:S02]  /*17e0*/  CS2R R222, SRZ ;  /* 0x0000000000de7805 */ /* 0x000fe4000001ff00 */
[----:B------:R-:W-:Y:S01]  /*17f0*/  CS2R R224, SRZ ;  /* 0x0000000000e07805 */ /* 0x000fe2000001ff00 */
[----:B------:R-:W-:Y:S01]  /*1800*/  IMAD.MOV.U32 R226, RZ, RZ, RZ ;  /* 0x000000ffffe27224 */ /* 0x000fe200078e00ff */
[----:B------:R1:W-:Y:S01]  /*1810*/  STL [R1+0x2c], RZ ;  /* 0x00002cff01007387 */ /* 0x0003e20000100800 */
[----:B------:R-:W-:Y:S01]  /*1820*/  ULEA.HI UR10, UR9, UR9, URZ, 0x1 ;  /* 0x00000009090a7291 */ /* 0x000fe2000f8f083f */
[----:B------:R-:W-:Y:S01]  /*1830*/  IMAD.U32 R227, RZ, RZ, UR4 ;  /* 0x00000004ffe37e24 */ /* 0x000fe2000f8e00ff */
[----:B------:R-:W-:Y:S01]  /*1840*/  CS2R R24, SRZ ;  /* 0x0000000000187805 */ /* 0x000fe2000001ff00 */
[----:B------:R1:W-:Y:S01]  /*1850*/  STL [R1+0x28], RZ ;  /* 0x000028ff01007387 */ /* 0x0003e20000100800 */
[----:B------:R-:W-:Y:S01]  /*1860*/  ULOP3.LUT UR10, UR10, 0xffffe, URZ, 0xc0, !UPT ;  /* 0x000ffffe0a0a7892 */ /* 0x000fe2000f8ec03f */
[----:B------:R-:W-:-:S02]  /*1870*/  CS2R R26, SRZ ;  /* 0x00000000001a7805 */ /* 0x000fc4000001ff00 */
[----:B------:R-:W-:Y:S01]  /*1880*/  CS2R R28, SRZ ;  /* 0x00000000001c7805 */ /* 0x000fe2000001ff00 */
[----:B------:R1:W-:Y:S01]  /*1890*/  STL [R1+0x24], RZ ;  /* 0x000024ff01007387 */ /* 0x0003e20000100800 */
[----:B------:R-:W-:Y:S01]  /*18a0*/  UIADD3 UR10, UR9, -UR10, URZ ;  /* 0x8000000a090a7290 */ /* 0x000fe2000fffe03f */
[----:B----4-:R-:W-:Y:S02]  /*18b0*/  CS2R R30, SRZ ;  /* 0x00000000001e7805 */ /* 0x010fe4000001ff00 */
[----:B------:R-:W-:Y:S01]  /*18c0*/  CS2R R32, SRZ ;  /* 0x0000000000207805 */ /* 0x000fe2000001ff00 */
[----:B------:R1:W-:Y:S01]  /*18d0*/  STL [R1+0x20], RZ ;  /* 0x000020ff01007387 */ /* 0x0003e20000100800 */
[----:B------:R-:W-:Y:S01]  /*18e0*/  ULEA UR10, UR10, UR14, 0xc ;  /* 0x0000000e0a0a7291 */ /* 0x000fe2000f8e603f */
[----:B------:R-:W-:Y:S02]  /*18f0*/  CS2R R34, SRZ ;  /* 0x0000000000227805 */ /* 0x000fe4000001ff00 */
[----:B------:R-:W-:Y:S01]  /*1900*/  CS2R R36, SRZ ;  /* 0x0000000000247805 */ /* 0x000fe2000001ff00 */
[----:B------:R1:W-:Y:S01]  /*1910*/  STL [R1+0x1c], RZ ;  /* 0x00001cff01007387 */ /* 0x0003e20000100800 */
[----:B------:R-:W-:Y:S01]  /*1920*/  UIADD3 UR10, UR10, 0x100, URZ ;  /* 0x000001000a0a7890 */ /* 0x000fe2000fffe03f */
[----:B------:R-:W-:-:S02]  /*1930*/  CS2R R38, SRZ ;  /* 0x0000000000267805 */ /* 0x000fc4000001ff00 */
[----:B------:R-:W-:Y:S01]  /*1940*/  CS2R R40, SRZ ;  /* 0x0000000000287805 */ /* 0x000fe2000001ff00 */
[----:B------:R1:W-:Y:S01]  /*1950*/  STL [R1+0x18], RZ ;  /* 0x000018ff01007387 */ /* 0x0003e20000100800 */
[----:B------:R-:W-:Y:S01]  /*1960*/  USHF.R.U32.HI UR10, URZ, 0x4, UR10 ;  /* 0x000000043f0a7899 */ /* 0x000fe2000801160a */
[----:B------:R-:W-:Y:S02]  /*1970*/  CS2R R42, SRZ ;  /* 0x00000000002a7805 */ /* 0x000fe4000001ff00 */
[----:B------:R-:W-:Y:S01]  /*1980*/  CS2R R44, SRZ ;  /* 0x00000000002c7805 */ /* 0x000fe2000001ff00 */
[----:B------:R1:W-:Y:S01]  /*1990*/  STL [R1+0x14], RZ ;  /* 0x000014ff01007387 */ /* 0x0003e20000100800 */
[----:B------:R-:W-:Y:S01]  /*19a0*/  ULOP3.LUT UR15, UR10, 0x3fff, URZ, 0xc0, !UPT ;  /* 0x00003fff0a0f7892 */ /* 0x000fe2000f8ec03f */
        /* <DEDUP_REMOVED lines=18> */
[----:B------:R1:W-:Y:S01]  /*1ad0*/  STL [R1], RZ ;  /* 0x000000ff01007387 */ /* 0x0003e20000100800 */
[----:B------:R-:W-:-:S02]  /*1ae0*/  CS2R R74, SRZ ;  /* 0x00000000004a7805 */ /* 0x000fc4000001ff00 */
[----:B------:R-:W-:Y:S02]  /*1af0*/  CS2R R76, SRZ ;  /* 0x00000000004c7805 */ /* 0x000fe4000001ff00 */
[----:B------:R-:W-:Y:S02]  /*1b00*/  CS2R R78, SRZ ;  /* 0x00000000004e7805 */ /* 0x000fe4000001ff00 */
[----:B------:R-:W-:Y:S02]  /*1b10*/  CS2R R80, SRZ ;  /* 0x0000000000507805 */ /* 0x000fe4000001ff00 */
[----:B------:R-:W-:Y:S02]  /*1b20*/  CS2R R82, SRZ ;  /* 0x0000000000527805 */ /* 0x000fe4000001ff00 */
[----:B------:R-:W-:Y:S02]  /*1b30*/  CS2R R84, SRZ ;  /* 0x0000000000547805 */ /* 0x000fe4000001ff00 */
        /* <DEDUP_REMOVED lines=32> */
[----:B------:R-:W-:Y:S01]  /*1d40*/  CS2R R150, SRZ ;  /* 0x0000000000967805 */ /* 0x000fe2000001ff00 */
[----:B-1----:R-:W-:Y:S06]  /*1d50*/  @!P0 BRA `(.L_x_17) ;  /* 0x0000001000688947 */ /* 0x002fec0003800000 */
[----:B------:R-:W-:-:S06]  /*1d60*/  UISETP.NE.AND UP0, UPT, UR23, 0x3, UPT ;  /* 0x000000031700788c */ /* 0x000fcc000bf05270 */
[----:B------:R-:W-:-:S13]  /*1d70*/  PLOP3.LUT P1, PT, PT, PT, UP0, 0x80, 0x0 ;  /* 0x000000000000781c */ /* 0x000fda0003f2f008 */
[----:B------:R-:W-:Y:S05]  /*1d80*/  @!P1 BRA `(.L_x_18) ;  /* 0x0000000000049947 */ /* 0x000fea0003800000 */
[----:B------:R-:W-:Y:S01]  /*1d90*/  BPT.TRAP 0x1 ;  /* 0x000000040000795c */ /* 0x000fe20000300000 */
.L_x_18:
[----:B------:R-:W-:Y:S01]  /*1da0*/  ULEA UR6, UR5, UR14, 0x3 ;  /* 0x0000000e05067291 */ /* 0x000fe2000f8e183f */
[----:B------:R-:W-:-:S05]  /*1db0*/  IMAD.U32 R0, RZ, RZ, UR4 ;  /* 0x00000004ff007e24 */ /* 0x000fca000f8e00ff */
[----:B------:R-:W-:-:S04]  /*1dc0*/  SHF.L.U32 R0, R0, 0x1f, RZ ;  /* 0x0000001f00007819 */ /* 0x000fc800000006ff */
[----:B------:R0:W1:Y:S01]  /*1dd0*/  SYNCS.PHASECHK.TRANS64.TRYWAIT P0, [UR6], R0 ;  /* 0x00000000ff0075a7 */ /* 0x0000620008000146 */
[----:B------:R-:W-:Y:S05]  /*1de0*/  @!P1 BRA `(.L_x_19) ;  /* 0x0000000000049947 */ /* 0x000fea0003800000 */
[----:B------:R-:W-:Y:S01]  /*1df0*/  BPT.TRAP 0x1 ;  /* 0x000000040000795c */ /* 0x000fe20000300000 */
.L_x_19:
[----:B-1----:R-:W-:Y:S05]  /*1e00*/  @P0 BRA `(.L_x_20) ;  /* 0x0000000000080947 */ /* 0x002fea0003800000 */
[----:B------:R-:W1:Y:S02]  /*1e10*/  SYNCS.PHASECHK.TRANS64.TRYWAIT P0, [UR6], R0 ;  /* 0x00000000ff0075a7 */ /* 0x000e640008000146 */
[----:B-1----:R-:W-:Y:S05]  /*1e20*/  @!P0 BRA `(.L_x_21) ;  /* 0x000000e400608947 */ /* 0x002fea0003800000 */
.L_x_20:
[----:B------:R-:W-:Y:S01]  /*1e30*/  UIADD3 UR6, UR14, 0x8100, URZ ;  /* 0x000081000e067890 */ /* 0x000fe2000fffe03f */
[----:B------:R-:W-:Y:S01]  /*1e40*/  WARPGROUP.ARRIVE ;  /* 0x00000000000079c5 */ /* 0x000fe20000000000 */
[----:B------:R-:W-:Y:S01]  /*1e50*/  ULOP3.LUT UR8, UR15, 0x10000, URZ, 0xfc, !UPT ;  /* 0x000100000f087892 */ /* 0x000fe2000f8efc3f */
[----:B------:R2:W-:Y:S01]  /*1e60*/  STL [R1+0x74], RZ ;  /* 0x000074ff01007387 */ /* 0x0005e20000100800 */
[----:B------:R-:W-:Y:S01]  /*1e70*/  USHF.R.U32.HI UR6, URZ, 0x4, UR6 ;  /* 0x000000043f067899 */ /* 0x000fe20008011606 */
[----:B01----:R-:W-:Y:S01]  /*1e80*/  IMAD.MOV.U32 R0, RZ, RZ, RZ ;  /* 0x000000ffff007224 */ /* 0x003fe200078e00ff */
[----:B------:R-:W-:Y:S01]  /*1e90*/  ULEA UR8, UR5, UR8, 0x9 ;  /* 0x0000000805087291 */ /* 0x000fe2000f8e483f */
[----:B------:R2:W-:Y:S01]  /*1ea0*/  STL [R1+0x70], RZ ;  /* 0x000070ff01007387 */ /* 0x0005e20000100800 */
[----:B------:R-:W-:Y:S01]  /*1eb0*/  ULOP3.LUT UR6, UR6, 0x3fff, URZ, 0xc0, !UPT ;  /* 0x00003fff06067892 */ /* 0x000fe2000f8ec03f */
[----:B------:R-:W-:Y:S01]  /*1ec0*/  CS2R R2, SRZ ;  /* 0x0000000000027805 */ /* 0x000fe2000001ff00 */
[----:B------:R-:W-:Y:S01]  /*1ed0*/  UMOV UR9, 0x80000020 ;  /* 0x8000002000097882 */ /* 0x000fe20000000000 */
[----:B------:R-:W-:Y:S01]  /*1ee0*/  UMOV UR11, 0x80000020 ;  /* 0x80000020000b7882 */ /* 0x000fe20000000000 */
[----:B------:R-:W-:Y:S01]  /*1ef0*/  ULOP3.LUT UR6, UR6, 0x10000, URZ, 0xfc, !UPT ;  /* 0x0001000006067892 */ /* 0x000fe2000f8efc3f */
[----:B------:R2:W-:Y:S01]  /*1f00*/  STL [R1+0x6c], RZ ;  /* 0x00006cff01007387 */ /* 0x0005e20000100800 */
[----:B------:R-:W-:Y:S01]  /*1f10*/  ULDC UR7, c[0x0][0x50c] ;  /* 0x0001430000077ab9 */ /* 0x000fe20000000800 */
[----:B------:R-:W-:Y:S01]  /*1f20*/  CS2R R4, SRZ ;  /* 0x0000000000047805 */ /* 0x000fe2000001ff00 */
[----:B------:R-:W-:Y:S01]  /*1f30*/  ULEA UR10, UR5, UR6, 0xa ;  /* 0x00000006050a7291 */ /* 0x000fe2000f8e503f */
[----:B------:R2:W-:Y:S01]  /*1f40*/  STL [R1+0x68], RZ ;  /* 0x000068ff01007387 */ /* 0x0005e20000100800 */
[----:B------:R-:W-:Y:S01]  /*1f50*/  UISETP.NE.AND UP0, UPT, UR7, 0x2, UPT ;  /* 0x000000020700788c */ /* 0x000fe2000bf05270 */
[----:B------:R-:W-:Y:S01]  /*1f60*/  CS2R R6, SRZ ;  /* 0x0000000000067805 */ /* 0x000fe2000001ff00 */
[----:B------:R-:W-:Y:S01]  /*1f70*/  UMOV UR6, 0x2 ;  /* 0x0000000200067882 */ /* 0x000fe20000000000 */
[----:B------:R2:W-:Y:S01]  /*1f80*/  STL [R1+0x64], RZ ;  /* 0x000064ff01007387 */ /* 0x0005e20000100800 */
[----:B------:R-:W-:Y:S01]  /*1f90*/  USEL UR7, URZ, 0x1, UP0 ;  /* 0x000000013f077887 */ /* 0x000fe20008000000 */
[----:B------:R-:W-:-:S02]  /*1fa0*/  CS2R R8, SRZ ;  /* 0x0000000000087805 */ /* 0x000fc4000001ff00 */
[----:B------:R-:W-:Y:S01]  /*1fb0*/  CS2R R10, SRZ ;  /* 0x00000000000a7805 */ /* 0x000fe2000001ff00 */
[----:B------:R-:W-:Y:S01]  /*1fc0*/  QGMMA.64x256x32.F32.E4M3.E4M3 R24, gdesc[UR8], RZ, !UPT ;  /* 0x03e00000081879f3 */ /* 0x000fe2000c7008ff */
[----:B------:R2:W-:Y:S01]  /*1fd0*/  STL [R1+0x60], RZ ;  /* 0x000060ff01007387 */ /* 0x0005e20000100800 */
[----:B------:R-:W-:Y:S01]  /*1fe0*/  UIADD3 UR8, UR8, 0x2, URZ ;  /* 0x0000000208087890 */ /* 0x000fe2000fffe03f */
[----:B------:R-:W-:Y:S01]  /*1ff0*/  ISETP.NE.AND P0, PT, RZ, UR7, PT ;  /* 0x00000007ff007c0c */ /* 0x000fe2000bf05270 */
[----:B------:R-:W-:Y:S01]  /*2000*/  UIADD3 UR10, UR10, 0x2, URZ ;  /* 0x000000020a0a7890 */ /* 0x000fe2000fffe03f */
[----:B------:R2:W-:Y:S01]  /*2010*/  STL [R1+0x5c], RZ ;  /* 0x00005cff01007387 */ /* 0x0005e20000100800 */
[----:B------:R-:W-:Y:S01]  /*2020*/  UMOV UR9, 0x80000020 ;  /* 0x8000002000097882 */ /* 0x000fe20000000000 */
[----:B------:R-:W-:Y:S01]  /*2030*/  UMOV UR11, 0x80000020 ;  /* 0x80000020000b7882 */ /* 0x000fe20000000000 */
        /* <DEDUP_REMOVED lines=58> */
[----:B------:R-:W-:-:S03]  /*23e0*/  IMAD.MOV.U32 R226, RZ, RZ, RZ ;  /* 0x000000ffffe27224 */ /* 0x000fc600078e00ff */
[----:B------:R2:W-:Y:S04]  /*23f0*/  STL [R1+0x1c], RZ ;  /* 0x00001cff01007387 */ /* 0x0005e80000100800 */
[----:B------:R2:W-:Y:S04]  /*2400*/  STL [R1+0x18], RZ ;  /* 0x000018ff01007387 */ /* 0x0005e80000100800 */
[----:B------:R2:W-:Y:S04]  /*2410*/  STL [R1+0x14], RZ ;  /* 0x000014ff01007387 */ /* 0x0005e80000100800 */
[----:B------:R2:W-:Y:S04]  /*2420*/  STL [R1+0x10], RZ ;  /* 0x000010ff01007387 */ /* 0x0005e80000100800 */
[----:B------:R2:W-:Y:S04]  /*2430*/  STL [R1+0xc], RZ ;  /* 0x00000cff01007387 */ /* 0x0005e80000100800 */
[----:B------:R2:W-:Y:S04]  /*2440*/  STL [R1+0x8], RZ ;  /* 0x000008ff01007387 */ /* 0x0005e80000100800 */
[----:B------:R2:W-:Y:S04]  /*2450*/  STL [R1+0x4], RZ ;  /* 0x000004ff01007387 */ /* 0x0005e80000100800 */
[----:B------:R2:W-:Y:S01]  /*2460*/  STL [R1], RZ ;  /* 0x000000ff01007387 */ /* 0x0005e20000100800 */
[----:B------:R-:W-:Y:S01]  /*2470*/  QGMMA.64x256x32.F32.E4M3.E4M3 R24, gdesc[UR8], R24, gsb0 ;  /* 0x03e00000081879f3 */ /* 0x000fe20008000818 */
[----:B------:R-:W-:Y:S05]  /*2480*/  @!P0 BRA `(.L_x_22) ;  /* 0x0000000800808947 */ /* 0x000fea0003800000 */
[----:B------:R-:W-:Y:S02]  /*2490*/  WARPGROUP.DEPBAR.LE gsb0, 0x0 ;  /* 0x00008000000079c5 */ /* 0x000fe40000010000 */
[----:B------:R-:W-:-:S01]  /*24a0*/  FADD R227, RZ, R122 ;  /* 0x0000007affe37221 */ /* 0x000fc20000000000 */
[----:B------:R-:W-:Y:S01]  /*24b0*/  FADD R226, RZ, R24 ;  /* 0x00000018ffe27221 */ /* 0x000fe20000000000 */
[----:B------:R-:W-:-:S01]  /*24c0*/  FADD R225, RZ, R25 ;  /* 0x00000019ffe17221 */ /* 0x000fc20000000000 */
[----:B------:R-:W-:Y:S01]  /*24d0*/  FADD R224, RZ, R26 ;  /* 0x0000001affe07221 */ /* 0x000fe20000000000 */
[----:B------:R-:W-:-:S01]  /*24e0*/  FADD R223, RZ, R27 ;  /* 0x0000001bffdf7221 */ /* 0x000fc20000000000 */
[----:B------:R0:W-:Y:S01]  /*24f0*/  STL [R1], R227 ;  /* 0x000000e301007387 */ /* 0x0001e20000100800 */
[----:B------:R-:W-:-:S01]  /*2500*/  FADD R222, RZ, R28 ;  /* 0x0000001cffde7221 */ /* 0x000fc20000000000 */
[----:B------:R-:W-:Y:S01]  /*2510*/  FADD R221, RZ, R29 ;  /* 0x0000001dffdd7221 */ /* 0x000fe20000000000 */
[----:B------:R-:W-:-:S01]  /*2520*/  FADD R220, RZ, R30 ;  /* 0x0000001effdc7221 */ /* 0x000fc20000000000 */
[----:B------:R-:W-:Y:S01]  /*2530*/  FADD R219, RZ, R31 ;  /* 0x0000001fffdb7221 */ /* 0x000fe20000000000 */
[----:B------:R-:W-:-:S01]  /*2540*/  FADD R218, RZ, R32 ;  /* 0x00000020ffda7221 */ /* 0x000fc20000000000 */
[----:B------:R-:W-:Y:S01]  /*2550*/  FADD R217, RZ, R33 ;  /* 0x00000021ffd97221 */ /* 0x000fe20000000000 */
[----:B------:R-:W-:-:S01]  /*2560*/  FADD R216, RZ, R34 ;  /* 0x00000022ffd87221 */ /* 0x000fc20000000000 */
[----:B------:R-:W-:Y:S01]  /*2570*/  FADD R215, RZ, R35 ;  /* 0x00000023ffd77221 */ /* 0x000fe20000000000 */
[----:B------:R-:W-:-:S01]  /*2580*/  FADD R214, RZ, R36 ;  /* 0x00000024ffd67221 */ /* 0x000fc20000000000 */
[----:B0-----:R-:W-:Y:S01]  /*2590*/  FADD R227, RZ, R123 ;  /* 0x0000007bffe37221 */ /* 0x001fe20000000000 */
[----:B------:R-:W-:-:S01]  /*25a0*/  FADD R213, RZ, R37 ;  /* 0x00000025ffd57221 */ /* 0x000fc20000000000 */
[----:B------:R-:W-:Y:S01]  /*25b0*/  FADD R212, RZ, R38 ;  /* 0x00000026ffd47221 */ /* 0x000fe20000000000 */
[----:B------:R-:W-:-:S01]  /*25c0*/  FADD R211, RZ, R39 ;  /* 0x00000027ffd37221 */ /* 0x000fc20000000000 */
[----:B------:R-:W-:Y:S01]  /*25d0*/  FADD R210, RZ, R40 ;  /* 0x00000028ffd27221 */ /* 0x000fe20000000000 */
[----:B------:R0:W-:Y:S01]  /*25e0*/  STL [R1+0x4], R227 ;  /* 0x000004e301007387 */ /* 0x0001e20000100800 */
        /* <DEDUP_REMOVED lines=93> */
[----:B------:R-:W-:Y:S01]  /*2bc0*/  UMOV UR6, URZ ;  /* 0x0000003f00067c82 */ /* 0x000fe20008000000 */
[----:B0-----:R-:W-:-:S05]  /*2bd0*/  FADD R227, RZ, R130 ;  /* 0x00000082ffe37221 */ /* 0x001fca0000000000 */
[----:B------:R0:W-:Y:S02]  /*2be0*/  STL [R1+0x20], R227 ;  /* 0x000020e301007387 */ /* 0x0001e40000100800 */
        /* <DEDUP_REMOVED lines=42> */
.L_x_22:
[----:B------:R-:W-:-:S04]  /*2e90*/  UIADD3 UR18, UR5, 0x1, URZ ;  /* 0x0000000105127890 */ /* 0x000fc8000fffe03f */
[----:B------:R-:W-:-:S04]  /*2ea0*/  UISETP.NE.AND UP0, UPT, UR18, 0x4, UPT ;  /* 0x000000041200788c */ /* 0x000fc8000bf05270 */
[----:B------:R-:W-:Y:S02]  /*2eb0*/  USEL UR8, URZ, 0x1, UP0 ;  /* 0x000000013f087887 */ /* 0x000fe40008000000 */
[----:B------:R-:W-:Y:S02]  /*2ec0*/  USEL UR18, UR18, URZ, UP0 ;  /* 0x0000003f12127287 */ /* 0x000fe40008000000 */
[----:B------:R-:W-:-:S06]  /*2ed0*/  ULOP3.LUT UR8, UR4, UR8, URZ, 0x3c, !UPT ;  /* 0x0000000804087292 */ /* 0x000fcc000f8e3c3f */
[----:B0-----:R-:W-:Y:S01]  /*2ee0*/  IMAD.U32 R227, RZ, RZ, UR8 ;  /* 0x00000008ffe37e24 */ /* 0x001fe2000f8e00ff */
[----:B------:R-:W-:-:S06]  /*2ef0*/  UMOV UR8, 0x1 ;  /* 0x0000000100087882 */ /* 0x000fcc0000000000 */
.L_x_17:
[----:B------:R-:W-:-:S04]  /*2f00*/  UISETP.LT.AND UP0, UPT, UR12, 0x1, UPT ;  /* 0x000000010c00788c */ /* 0x000fc8000bf01270 */
[----:B------:R-:W-:-:S04]  /*2f10*/  USEL UR9, UR12, 0x1, UP0 ;  /* 0x000000010c097887 */ /* 0x000fc80008000000 */
[----:B------:R-:W-:-:S04]  /*2f20*/  UIADD3 UR9, UR12, -UR9, URZ ;  /* 0x800000090c097290 */ /* 0x000fc8000fffe03f */
[----:B------:R-:W-:-:S06]  /*2f30*/  UISETP.GE.AND UP0, UPT, UR9, 0x1, UPT ;  /* 0x000000010900788c */ /* 0x000fcc000bf06270 */
[----:B------:R-:W-:-:S13]  /*2f40*/  PLOP3.LUT P0, PT, PT, PT, UP0, 0x80, 0x0 ;  /* 0x000000000000781c */ /* 0x000fda0003f0f008 */
[----:B------:R-:W-:Y:S05]  /*2f50*/  @!P0 BRA `(.L_x_23) ;  /* 0x0000001000a48947 */ /* 0x000fea0003800000 */
[----:B------:R-:W-:Y:S01]  /*2f60*/  IMAD.U32 R228, RZ, RZ, UR9 ;  /* 0x00000009ffe47e24 */ /* 0x000fe2000f8e00ff */
[----:B------:R-:W-:Y:S01]  /*2f70*/  UMOV UR19, UR5 ;  /* 0x0000000500137c82 */ /* 0x000fe20008000000 */
[----:B------:R-:W-:-:S05]  /*2f80*/  ULDC UR24, c[0x0][0x50c] ;  /* 0x0001430000187ab9 */ /* 0x000fca0000000800 */
.L_x_31:
[----:B------:R-:W-:-:S06]  /*2f90*/  UISETP.NE.AND UP0, UPT, UR23, 0x3, UPT ;  /* 0x000000031700788c */ /* 0x000fcc000bf05270 */
[----:B------:R-:W-:-:S13]  /*2fa0*/  PLOP3.LUT P1, PT, PT, PT, UP0, 0x80, 0x0 ;  /* 0x000000000000781c */ /* 0x000fda0003f2f008 */
[----:B-1---5:R-:W-:Y:S05]  /*2fb0*/  @!P1 BRA `(.L_x_24) ;  /* 0x0000000000049947 */ /* 0x022fea0003800000 */
[----:B------:R-:W-:Y:S01]  /*2fc0*/  BPT.TRAP 0x1 ;  /* 0x000000040000795c */ /* 0x000fe20000300000 */
.L_x_24:
[----:B------:R-:W0:Y:S01]  /*2fd0*/  S2UR UR9, SR_CgaCtaId ;  /* 0x00000000000979c3 */ /* 0x000e220000008800 */
[----:B------:R-:W-:Y:S01]  /*2fe0*/  UMOV UR14, 0x400 ;  /* 0x00000400000e7882 */ /* 0x000fe20000000000 */
[----:B------:R-:W-:Y:S01]  /*2ff0*/  SHF.L.U32 R229, R227, 0x1f, RZ ;  /* 0x0000001fe3e57819 */ /* 0x000fe200000006ff */
[----:B0-----:R-:W-:-:S04]  /*3000*/  ULEA UR14, UR9, UR14, 0x18 ;  /* 0x0000000e090e7291 */ /* 0x001fc8000f8ec03f */
[----:B------:R-:W-:-:S09]  /*3010*/  ULEA UR9, UR18, UR14, 0x3 ;  /* 0x0000000e12097291 */ /* 0x000fd2000f8e183f */
[----:B------:R0:W1:Y:S01]  /*3020*/  SYNCS.PHASECHK.TRANS64.TRYWAIT P0, [UR9], R229 ;  /* 0x000000e5ff0075a7 */ /* 0x0000620008000149 */
[----:B------:R-:W-:Y:S05]  /*3030*/  @!P1 BRA `(.L_x_25) ;  /* 0x0000000000049947 */ /* 0x000fea0003800000 */
[----:B------:R-:W-:Y:S01]  /*3040*/  BPT.TRAP 0x1 ;  /* 0x000000040000795c */ /* 0x000fe20000300000 */
.L_x_25:
[----:B-1----:R-:W-:Y:S05]  /*3050*/  @P0 BRA `(.L_x_26) ;  /* 0x0000000000080947 */ /* 0x002fea0003800000 */
[----:B------:R-:W1:Y:S02]  /*3060*/  SYNCS.PHASECHK.TRANS64.TRYWAIT P0, [UR9], R229 ;  /* 0x000000e5ff0075a7 */ /* 0x000e640008000149 */
[----:B-1----:R-:W-:Y:S05]  /*3070*/  @!P0 BRA `(.L_x_27) ;  /* 0x000000d000e48947 */ /* 0x002fea0003800000 */
.L_x_26:
[----:B------:R-:W-:Y:S01]  /*3080*/  UIADD3 UR9, UR14, 0x8100, URZ ;  /* 0x000081000e097890 */ /* 0x000fe2000fffe03f */
[----:B------:R-:W-:Y:S01]  /*3090*/  WARPGROUP.ARRIVE ;  /* 0x00000000000079c5 */ /* 0x000fe20000000000 */
[----:B------:R-:W-:Y:S02]  /*30a0*/  UISETP.NE.AND UP0, UPT, UR7, URZ, UPT ;  /* 0x0000003f0700728c */ /* 0x000fe4000bf05270 */
[----:B------:R-:W-:Y:S02]  /*30b0*/  USHF.R.U32.HI UR9, URZ, 0x4, UR9 ;  /* 0x000000043f097899 */ /* 0x000fe40008011609 */
[----:B------:R-:W-:Y:S02]  /*30c0*/  USEL UR8, UR8, URZ, !UP0 ;  /* 0x0000003f08087287 */ /* 0x000fe4000c000000 */
[----:B------:R-:W-:Y:S02]  /*30d0*/  ULOP3.LUT UR9, UR9, 0x3fff, URZ, 0xc0, !UPT ;  /* 0x00003fff09097892 */ /* 0x000fe4000f8ec03f */
[----:B------:R-:W-:-:S02]  /*30e0*/  ULOP3.LUT UR7, UR15, 0x10000, URZ, 0xfc, !UPT ;  /* 0x000100000f077892 */ /* 0x000fc4000f8efc3f */
[----:B------:R-:W-:Y:S02]  /*30f0*/  ULOP3.LUT UR9, UR9, 0x10000, URZ, 0xfc, !UPT ;  /* 0x0001000009097892 */ /* 0x000fe4000f8efc3f */
[----:B------:R-:W-:Y:S02]  /*3100*/  UISETP.NE.U32.AND UP0, UPT, UR8, URZ, UPT ;  /* 0x0000003f0800728c */ /* 0x000fe4000bf05070 */
[----:B------:R-:W-:Y:S02]  /*3110*/  ULEA UR8, UR18, UR7, 0x9 ;  /* 0x0000000712087291 */ /* 0x000fe4000f8e483f */
[----:B------:R-:W-:Y:S01]  /*3120*/  ULEA UR10, UR18, UR9, 0xa ;  /* 0x00000009120a7291 */ /* 0x000fe2000f8e503f */
[----:B------:R-:W-:Y:S02]  /*3130*/  UMOV UR11, 0x80000020 ;  /* 0x80000020000b7882 */ /* 0x000fe40000000000 */
[----:B------:R-:W-:Y:S01]  /*3140*/  UMOV UR9, 0x80000020 ;  /* 0x8000002000097882 */ /* 0x000fe20000000000 */
[----:B------:R-:W-:-:S05]  /*3150*/  UIADD3 UR6, UR6, 0x2, URZ ;  /* 0x0000000206067890 */ /* 0x000fca000fffe03f */
[----:B------:R-:W-:Y:S01]  /*3160*/  QGMMA.64x256x32.F32.E4M3.E4M3 R24, gdesc[UR8], R24, UP0 ;  /* 0x03e00000081879f3 */ /* 0x000fe2000bf00818 */
[----:B------:R-:W-:Y:S02]  /*3170*/  UIADD3 UR8, UR8, 0x2, URZ ;  /* 0x0000000208087890 */ /* 0x000fe4000fffe03f */
[----:B------:R-:W-:Y:S01]  /*3180*/  UIADD3 UR10, UR10, 0x2, URZ ;  /* 0x000000020a0a7890 */ /* 0x000fe2000fffe03f */
[----:B------:R-:W-:Y:S01]  /*3190*/  UMOV UR9, 0x80000020 ;  /* 0x8000002000097882 */ /* 0x000fe20000000000 */
[----:B------:R-:W-:Y:S01]  /*31a0*/  UMOV UR11, 0x80000020 ;  /* 0x80000020000b7882 */ /* 0x000fe20000000000 */
[----:B------:R-:W-:-:S04]  /*31b0*/  UISETP.NE.AND UP0, UPT, UR6, UR24, UPT ;  /* 0x000000180600728c */ /* 0x000fc8000bf05270 */
[----:B------:R-:W-:-:S06]  /*31c0*/  USEL UR7, URZ, 0x1, UP0 ;  /* 0x000000013f077887 */ /* 0x000fcc0008000000 */
[----:B------:R-:W-:-:S12]  /*31d0*/  ISETP.NE.AND P0, PT, RZ, UR7, PT ;  /* 0x00000007ff007c0c */ /* 0x000fd8000bf05270 */
[----:B------:R-:W-:Y:S03]  /*31e0*/  QGMMA.64x256x32.F32.E4M3.E4M3 R24, gdesc[UR8], R24, gsb0 ;  /* 0x03e00000081879f3 */ /* 0x000fe60008000818 */
[----:B------:R-:W-:Y:S02]  /*31f0*/  WARPGROUP.DEPBAR.LE gsb0, 0x1 ;  /* 0x00008000000079c5 */ /* 0x000fe40000010100 */
[----:B------:R-:W-:Y:S05]  /*3200*/  @!P0 BRA `(.L_x_28) ;  /* 0x0000000c00808947 */ /* 0x000fea0003800000 */
[----:B------:R-:W-:Y:S02]  /*3210*/  WARPGROUP.DEPBAR.LE gsb0, 0x0 ;  /* 0x00008000000079c5 */ /* 0x000fe40000010000 */
[----:B------:R-:W-:-:S01]  /*3220*/  FADD R226, R24, R226 ;  /* 0x000000e218e27221 */ /* 0x000fc20000000000 */
[----:B------:R-:W-:Y:S01]  /*3230*/  FADD R225, R25, R225 ;  /* 0x000000e119e17221 */ /* 0x000fe20000000000 */
[----:B------:R1:W-:Y:S01]  /*3240*/  STL [R1+0x90], R227 ;  /* 0x000090e301007387 */ /* 0x0003e20000100800 */
[----:B------:R-:W-:-:S01]  /*3250*/  FADD R224, R26, R224 ;  /* 0x000000e01ae07221 */ /* 0x000fc20000000000 */
[----:B------:R-:W-:Y:S01]  /*3260*/  FADD R223, R27, R223 ;  /* 0x000000df1bdf7221 */ /* 0x000fe20000000000 */
[----:B------:R-:W-:-:S01]  /*3270*/  FADD R222, R28, R222 ;  /* 0x000000de1cde7221 */ /* 0x000fc20000000000 */
[----:B------:R-:W-:Y:S01]  /*3280*/  FADD R221, R29, R221 ;  /* 0x000000dd1ddd7221 */ /* 0x000fe20000000000 */
[----:B-1----:R-:W3:Y:S04]  /*3290*/  LDL.LU R227, [R1+0x30] ;  /* 0x0000300001e37983 */ /* 0x002ee80000300800 */
[----:B------:R1:W-:Y:S01]  /*32a0*/  STL [R1+0x94], R226 ;  /* 0x000094e201007387 */ /* 0x0003e20000100800 */
[----:B------:R-:W-:-:S01]  /*32b0*/  FADD R220, R30, R220 ;  /* 0x000000dc1edc7221 */ /* 0x000fc20000000000 */
[----:B------:R-:W-:-:S02]  /*32c0*/  FADD R219, R31, R219 ;  /* 0x000000db1fdb7221 */ /* 0x000fc40000000000 */
[----:B-1----:R-:W4:Y:S04]  /*32d0*/  LDL.LU R226, [R1+0x2c] ;  /* 0x00002c0001e27983 */ /* 0x002f280000300800 */
[----:B------:R1:W-:Y:S01]  /*32e0*/  STL [R1+0x98], R225 ;  /* 0x000098e101007387 */ /* 0x0003e20000100800 */
[----:B------:R-:W-:-:S03]  /*32f0*/  FADD R218, R32, R218 ;  /* 0x000000da20da7221 */ /* 0x000fc60000000000 */
[----:B-1----:R-:W2:Y:S04]  /*3300*/  LDL.LU R225, [R1+0x28] ;  /* 0x0000280001e17983 */ /* 0x002ea80000300800 */
        /* <DEDUP_REMOVED lines=9> */
[----:B------:R1:W-:Y:S04]  /*33a0*/  STL [R1+0xa8], R221 ;  /* 0x0000a8dd01007387 */ /* 0x0003e80000100800 */
        /* <DEDUP_REMOVED lines=12> */
[----:B-1----:R-:W2:Y:S01]  /*3470*/  LDL.LU R215, [R1] ;  /* 0x0000000001d77983 */ /* 0x002ea20000300800 */
[----:B------:R-:W-:-:S01]  /*3480*/  FADD R214, R36, R214 ;  /* 0x000000d624d67221 */ /* 0x000fc20000000000 */
[----:B------:R-:W-:Y:S01]  /*3490*/  FADD R213, R37, R213 ;  /* 0x000000d525d57221 */ /* 0x000fe20000000000 */
[----:B------:R-:W-:-:S01]  /*34a0*/  FADD R212, R38, R212 ;  /* 0x000000d426d47221 */ /* 0x000fc20000000000 */
[----:B------:R-:W-:Y:S01]  /*34b0*/  FADD R211, R39, R211 ;  /* 0x000000d327d37221 */ /* 0x000fe20000000000 */
[----:B------:R-:W-:-:S01]  /*34c0*/  FADD R210, R40, R210 ;  /* 0x000000d228d27221 */ /* 0x000fc20000000000 */
[----:B------:R-:W-:Y:S01]  /*34d0*/  STL [R1+0xc4], R214 ;  /* 0x0000c4d601007387 */ /* 0x000fe20000100800 */
        /* <DEDUP_REMOVED lines=11> */
[----:B------:R1:W-:Y:S01]  /*3590*/  STL [R1+0xd0], R211 ;  /* 0x0000d0d301007387 */ /* 0x0003e20000100800 */
[----:B------:R-:W-:-:S01]  /*35a0*/  FADD R200, R50, R200 ;  /* 0x000000c832c87221 */ /* 0x000fc20000000000 */
[----:B------:R-:W-:Y:S01]  /*35b0*/  FADD R199, R51, R199 ;  /* 0x000000c733c77221 */ /* 0x000fe20000000000 */
        /* <DEDUP_REMOVED lines=69> */
[----:B-----5:R-:W-:Y:S01]  /*3a10*/  FADD R0, R121, R0 ;  /* 0x0000000079007221 */ /* 0x020fe20000000000 */
[----:B---3--:R-:W-:-:S01]  /*3a20*/  FADD R227, R134, R227 ;  /* 0x000000e386e37221 */ /* 0x008fc20000000000 */
[----:B----4-:R-:W-:Y:S01]  /*3a30*/  FADD R226, R133, R226 ;  /* 0x000000e285e27221 */ /* 0x010fe20000000000 */
[----:B--2---:R-:W-:-:S01]  /*3a40*/  FADD R225, R132, R225 ;  /* 0x000000e184e17221 */ /* 0x004fc20000000000 */
        /* <DEDUP_REMOVED lines=9> */
[----:B------:R-:W-:-:S05]  /*3ae0*/  FADD R215, R122, R215 ;  /* 0x000000d77ad77221 */ /* 0x000fca0000000000 */
[----:B------:R2:W-:Y:S04]  /*3af0*/  STL [R1], R215 ;  /* 0x000000d701007387 */ /* 0x0005e80000100800 */
[----:B------:R3:W-:Y:S04]  /*3b00*/  STL [R1+0x4], R216 ;  /* 0x000004d801007387 */ /* 0x0007e80000100800 */
        /* <DEDUP_REMOVED lines=8> */
[----:B-1----:R-:W4:Y:S04]  /*3b90*/  LDL.LU R211, [R1+0x34] ;  /* 0x0000340001d37983 */ /* 0x002f280000300800 */
[----:B------:R1:W-:Y:S04]  /*3ba0*/  STL [R1+0x28], R225 ;  /* 0x000028e101007387 */ /* 0x0003e80000100800 */
[----:B------:R-:W4:Y:S04]  /*3bb0*/  LDL.LU R212, [R1+0x38] ;  /* 0x0000380001d47983 */ /* 0x000f280000300800 */
[----:B------:R1:W-:Y:S04]  /*3bc0*/  STL [R1+0x2c], R226 ;  /* 0x00002ce201007387 */ /* 0x0003e80000100800 */
[----:B------:R-:W4:Y:S04]  /*3bd0*/  LDL.LU R213, [R1+0x3c] ;  /* 0x00003c0001d57983 */ /* 0x000f280000300800 */
[----:B------:R1:W-:Y:S04]  /*3be0*/  STL [R1+0x30], R227 ;  /* 0x000030e301007387 */ /* 0x0003e80000100800 */
[----:B------:R-:W4:Y:S04]  /*3bf0*/  LDL.LU R214, [R1+0x40] ;  /* 0x0000400001d67983 */ /* 0x000f280000300800 */
[----:B--2---:R-:W2:Y:S04]  /*3c00*/  LDL.LU R215, [R1+0x44] ;  /* 0x0000440001d77983 */ /* 0x004ea80000300800 */
[----:B---3--:R-:W3:Y:S04]  /*3c10*/  LDL.LU R216, [R1+0x48] ;  /* 0x0000480001d87983 */ /* 0x008ee80000300800 */
[----:B----4-:R-:W4:Y:S04]  /*3c20*/  LDL.LU R217, [R1+0x4c] ;  /* 0x00004c0001d97983 */ /* 0x010f280000300800 */
[----:B0-----:R-:W4:Y:S04]  /*3c30*/  LDL.LU R218, [R1+0x50] ;  /* 0x0000500001da7983 */ /* 0x001f280000300800 */
[----:B------:R-:W4:Y:S04]  /*3c40*/  LDL.LU R219, [R1+0x54] ;  /* 0x0000540001db7983 */ /* 0x000f280000300800 */
[----:B------:R-:W4:Y:S04]  /*3c50*/  LDL.LU R220, [R1+0x58] ;  /* 0x0000580001dc7983 */ /* 0x000f280000300800 */
[----:B------:R-:W4:Y:S04]  /*3c60*/  LDL.LU R221, [R1+0x5c] ;  /* 0x00005c0001dd7983 */ /* 0x000f280000300800 */
[----:B------:R-:W4:Y:S04]  /*3c70*/  LDL.LU R222, [R1+0x60] ;  /* 0x0000600001de7983 */ /* 0x000f280000300800 */
[----:B------:R-:W4:Y:S04]  /*3c80*/  LDL.LU R223, [R1+0x64] ;  /* 0x0000640001df7983 */ /* 0x000f280000300800 */
[----:B------:R-:W4:Y:S04]  /*3c90*/  LDL.LU R224, [R1+0x68] ;  /* 0x0000680001e07983 */ /* 0x000f280000300800 */
[----:B-1----:R-:W4:Y:S04]  /*3ca0*/  LDL.LU R225, [R1+0x6c] ;  /* 0x00006c0001e17983 */ /* 0x002f280000300800 */
[----:B------:R-:W4:Y:S04]  /*3cb0*/  LDL.LU R226, [R1+0x70] ;  /* 0x0000700001e27983 */ /* 0x000f280000300800 */
[----:B------:R-:W4:Y:S01]  /*3cc0*/  LDL.LU R227, [R1+0x74] ;  /* 0x0000740001e37983 */ /* 0x000f220000300800 */
[----:B------:R-:W-:-:S05]  /*3cd0*/  FADD R211, R135, R211 ;  /* 0x000000d387d37221 */ /* 0x000fca0000000000 */
[----:B------:R0:W-:Y:S01]  /*3ce0*/  STL [R1+0x34], R211 ;  /* 0x000034d301007387 */ /* 0x0001e20000100800 */
[----:B------:R-:W-:-:S03]  /*3cf0*/  FADD R212, R136, R212 ;  /* 0x000000d488d47221 */ /* 0x000fc60000000000 */
[----:B0-----:R1:W5:Y:S01]  /*3d00*/  LDL.LU R211, [R1+0xd0] ;  /* 0x0000d00001d37983 */ /* 0x0013620000300800 */
[----:B------:R-:W-:-:S03]  /*3d10*/  FADD R213, R137, R213 ;  /* 0x000000d589d57221 */ /* 0x000fc60000000000 */
[----:B------:R0:W-:Y:S01]  /*3d20*/  STL [R1+0x38], R212 ;  /* 0x000038d401007387 */ /* 0x0001e20000100800 */
[----:B------:R-:W-:-:S01]  /*3d30*/  FADD R214, R138, R214 ;  /* 0x000000d68ad67221 */ /* 0x000fc20000000000 */
[----:B--2---:R-:W-:Y:S02]  /*3d40*/  FADD R215, R139, R215 ;  /* 0x000000d78bd77221 */ /* 0x004fe40000000000 */
[----:B0-----:R1:W5:Y:S01]  /*3d50*/  LDL.LU R212, [R1+0xcc] ;  /* 0x0000cc0001d47983 */ /* 0x0013620000300800 */
[----:B---3--:R-:W-:-:S03]  /*3d60*/  FADD R216, R140, R216 ;  /* 0x000000d88cd87221 */ /* 0x008fc60000000000 */
[----:B------:R0:W-:Y:S01]  /*3d70*/  STL [R1+0x3c], R213 ;  /* 0x00003cd501007387 */ /* 0x0001e20000100800 */
[----:B----4-:R-:W-:-:S03]  /*3d80*/  FADD R217, R141, R217 ;  /* 0x000000d98dd97221 */ /* 0x010fc60000000000 */
[----:B0-----:R1:W5:Y:S01]  /*3d90*/  LDL.LU R213, [R1+0xc8] ;  /* 0x0000c80001d57983 */ /* 0x0013620000300800 */
[----:B------:R-:W-:-:S03]  /*3da0*/  FADD R218, R142, R218 ;  /* 0x000000da8eda7221 */ /* 0x000fc60000000000 */
[----:B------:R0:W-:Y:S01]  /*3db0*/  STL [R1+0x40], R214 ;  /* 0x000040d601007387 */ /* 0x0001e20000100800 */
[----:B------:R-:W-:-:S01]  /*3dc0*/  FADD R219, R143, R219 ;  /* 0x000000db8fdb7221 */ /* 0x000fc20000000000 */
[----:B------:R-:W-:Y:S02]  /*3dd0*/  FADD R220, R144, R220 ;  /* 0x000000dc90dc7221 */ /* 0x000fe40000000000 */
[----:B0-----:R1:W5:Y:S04]  /*3de0*/  LDL.LU R214, [R1+0xc4] ;  /* 0x0000c40001d67983 */ /* 0x0013680000300800 */
[----:B------:R0:W-:Y:S01]  /*3df0*/  STL [R1+0x44], R215 ;  /* 0x000044d701007387 */ /* 0x0001e20000100800 */
[----:B------:R-:W-:-:S01]  /*3e00*/  FADD R221, R145, R221 ;  /* 0x000000dd91dd7221 */ /* 0x000fc20000000000 */
[----:B------:R-:W-:-:S02]  /*3e10*/  FADD R222, R146, R222 ;  /* 0x000000de92de7221 */ /* 0x000fc40000000000 */
[----:B0-----:R1:W5:Y:S04]  /*3e20*/  LDL.LU R215, [R1+0xc0] ;  /* 0x0000c00001d77983 */ /* 0x0013680000300800 */
[----:B------:R0:W-:Y:S01]  /*3e30*/  STL [R1+0x48], R216 ;  /* 0x000048d801007387 */ /* 0x0001e20000100800 */
[----:B------:R-:W-:-:S03]  /*3e40*/  FADD R223, R147, R223 ;  /* 0x000000df93df7221 */ /* 0x000fc60000000000 */
        /* <DEDUP_REMOVED lines=13> */
[----:B------:R0:W-:Y:S04]  /*3f20*/  STL [R1+0x5c], R221 ;  /* 0x00005cdd01007387 */ /* 0x0001e80000100800 */
        /* <DEDUP_REMOVED lines=12> */
[----:B0-----:R1:W5:Y:S01]  /*3ff0*/  LDL.LU R227, [R1+0x90] ;  /* 0x0000900001e37983 */ /* 0x0013620000300800 */
[----:B------:R-:W-:-:S05]  /*4000*/  UMOV UR6, URZ ;  /* 0x0000003f00067c82 */ /* 0x000fca0008000000 */
.L_x_28:
[----:B------:R-:W-:Y:S05]  /*4010*/  @!P1 BRA `(.L_x_29) ;  /* 0x0000000000049947 */ /* 0x000fea0003800000 */
[----:B------:R-:W-:Y:S01]  /*4020*/  BPT.TRAP 0x1 ;  /* 0x000000040000795c */ /* 0x000fe20000300000 */
.L_x_29:
[----:B------:R3:W-:Y:S04]  /*4030*/  STL [R1+0x94], R2 ;  /* 0x0000940201007387 */ /* 0x0007e80000100800 */
[----:B---3--:R-:W3:Y:S04]  /*4040*/  LDL R2, [R1+0x78] ;  /* 0x0000780001027983 */ /* 0x008ee80000100800 */
[----:B-----5:R4:W-:Y:S04]  /*4050*/  STL [R1+0x90], R0 ;  /* 0x0000900001007387 */ /* 0x0209e80000100800 */
[----:B----4-:R-:W4:Y:S01]  /*4060*/  LDL R0, [R1+0x7c] ;  /* 0x00007c0001007983 */ /* 0x010f220000100800 */
[----:B0-----:R-:W-:Y:S01]  /*4070*/  IMAD.U32 R229, RZ, RZ, UR19 ;  /* 0x00000013ffe57e24 */ /* 0x001fe2000f8e00ff */
[----:B---3--:R-:W-:-:S02]  /*4080*/  ISETP.NE.AND P0, PT, R2, RZ, PT ;  /* 0x000000ff0200720c */ /* 0x008fc40003f05270 */
[----:B------:R0:W5:Y:S11]  /*4090*/  LDL.LU R2, [R1+0x94] ;  /* 0x0000940001027983 */ /* 0x0001760000300800 */
[----:B------:R-:W-:-:S05]  /*40a0*/  @P0 LEA R229, R229, UR14, 0x3 ;  /* 0x0000000ee5e50c11 */ /* 0x000fca000f8e18ff */
[----:B------:R-:W-:-:S05]  /*40b0*/  @P0 VIADD R229, R229, 0x20 ;  /* 0x00000020e5e50836 */ /* 0x000fca0000000000 */
[----:B----4-:R-:W-:Y:S02]  /*40c0*/  @P0 PRMT R229, R0, 0x654, R229 ;  /* 0x0000065400e50816 */ /* 0x010fe400000000e5 */
[----:B------:R0:W5:Y:S01]  /*40d0*/  LDL.LU R0, [R1+0x90] ;  /* 0x0000900001007983 */ /* 0x0001620000300800 */
[----:B------:R-:W-:Y:S01]  /*40e0*/  UISETP.GT.U32.AND UP0, UPT, UR13, 0x1, UPT ;  /* 0x000000010d00788c */ /* 0x000fe2000bf04070 */
[----:B------:R0:W-:Y:S05]  /*40f0*/  @P0 SYNCS.ARRIVE.TRANS64.RED.A1T0 RZ, [R229+URZ], RZ ;  /* 0x000000ffe5ff09a7 */ /* 0x0001ea000810043f */
[----:B------:R-:W-:-:S13]  /*4100*/  PLOP3.LUT P0, PT, PT, PT, UP0, 0x80, 0x0 ;  /* 0x000000000000781c */ /* 0x000fda0003f0f008 */
[----:B0-----:R-:W-:Y:S05]  /*4110*/  @P0 BRA `(.L_x_30) ;  /* 0x0000000000040947 */ /* 0x001fea0003800000 */
[----:B------:R-:W-:Y:S01]  /*4120*/  BPT.TRAP 0x1 ;  /* 0x000000040000795c */ /* 0x000fe20000300000 */
.L_x_30:
[----:B------:R-:W-:Y:S01]  /*4130*/  UIADD3 UR18, UR18, 0x1, URZ ;  /* 0x0000000112127890 */ /* 0x000fe2000fffe03f */
[C---:B------:R-:W-:Y:S01]  /*4140*/  ISETP.GT.AND P0, PT, R228.reuse, 0x1, PT ;  /* 0x00000001e400780c */ /* 0x040fe20003f04270 */
[----:B------:R-:W-:Y:S01]  /*4150*/  UIADD3 UR19, UR19, 0x1, URZ ;  /* 0x0000000113137890 */ /* 0x000fe2000fffe03f */
[----:B------:R-:W-:Y:S01]  /*4160*/  VIADD R228, R228, 0xffffffff ;  /* 0xffffffffe4e47836 */ /* 0x000fe20000000000 */
[----:B------:R-:W-:Y:S02]  /*4170*/  UISETP.NE.AND UP0, UPT, UR18, 0x4, UPT ;  /* 0x000000041200788c */ /* 0x000fe4000bf05270 */
[----:B------:R-:W-:Y:S02]  /*4180*/  UISETP.NE.AND UP1, UPT, UR19, 0x4, UPT ;  /* 0x000000041300788c */ /* 0x000fe4000bf25270 */
[----:B------:R-:W-:Y:S02]  /*4190*/  USEL UR8, URZ, 0x1, UP0 ;  /* 0x000000013f087887 */ /* 0x000fe40008000000 */
[----:B------:R-:W-:-:S02]  /*41a0*/  USEL UR18, UR18, URZ, UP0 ;  /* 0x0000003f12127287 */ /* 0x000fc40008000000 */
[----:B------:R-:W-:Y:S02]  /*41b0*/  USEL UR19, UR19, URZ, UP1 ;  /* 0x0000003f13137287 */ /* 0x000fe40008800000 */
[----:B------:R-:W-:Y:S01]  /*41c0*/  LOP3.LUT R227, R227, UR8, RZ, 0x3c, !PT ;  /* 0x00000008e3e37c12 */ /* 0x000fe2000f8e3cff */
[----:B------:R-:W-:Y:S01]  /*41d0*/  UMOV UR8, 0x1 ;  /* 0x0000000100087882 */ /* 0x000fe20000000000 */
[----:B------:R-:W-:Y:S08]  /*41e0*/  @P0 BRA `(.L_x_31) ;  /* 0xffffffec00680947 */ /* 0x000ff0000383ffff */
.L_x_23:
[----:B------:R-:W-:-:S04]  /*41f0*/  UISETP.NE.AND UP0, UPT, UR6, URZ, UPT ;  /* 0x0000003f0600728c */ /* 0x000fc8000bf05270 */
[----:B------:R-:W-:-:S06]  /*4200*/  USEL UR6, URZ, 0x1, !UP0 ;  /* 0x000000013f067887 */ /* 0x000fcc000c000000 */
[----:B------:R-:W-:-:S13]  /*4210*/  ISETP.NE.AND P0, PT, RZ, UR6, PT ;  /* 0x00000006ff007c0c */ /* 0x000fda000bf05270 */
[----:B------:R-:W-:Y:S05]  /*4220*/  @!P0 BRA `(.L_x_32) ;  /* 0x0000000c00dc8947 */ /* 0x000fea0003800000 */
[----:B------:R-:W3:Y:S04]  /*4230*/  LDL.LU R227, [R1+0x74] ;  /* 0x0000740001e37983 */ /* 0x000ee80000300800 */
[----:B---3--:R0:W-:Y:S04]  /*4240*/  STL [R1+0x90], R227 ;  /* 0x000090e301007387 */ /* 0x0081e80000100800 */
[----:B0-----:R-:W3:Y:S04]  /*4250*/  LDL.LU R227, [R1+0x70] ;  /* 0x0000700001e37983 */ /* 0x001ee80000300800 */
        /* <DEDUP_REMOVED lines=55> */
[----:B0-----:R-:W3:Y:S01]  /*45d0*/  LDL.LU R227, [R1] ;  /* 0x0000000001e37983 */ /* 0x001ee20000300800 */
[----:B------:R-:W-:-:S02]  /*45e0*/  WARPGROUP.DEPBAR.LE gsb0, 0x0 ;  /* 0x00008000000079c5 */ /* 0x000fc40000010000 */
[----:B------:R-:W-:Y:S01]  /*45f0*/  FADD R226, R24, R226 ;  /* 0x000000e218e27221 */ /* 0x000fe20000000000 */
        /* <DEDUP_REMOVED lines=95> */
[----:B-----5:R-:W-:Y:S01]  /*4bf0*/  FADD R2, R120, R2 ;  /* 0x0000000278027221 */ /* 0x020fe20000000000 */
[----:B------:R-:W-:Y:S01]  /*4c00*/  FADD R0, R121, R0 ;  /* 0x0000000079007221 */ /* 0x000fe20000000000 */
[----:B---3--:R-:W-:-:S05]  /*4c10*/  FADD R227, R122, R227 ;  /* 0x000000e37ae37221 */ /* 0x008fca0000000000 */
[----:B------:R0:W-:Y:S04]  /*4c20*/  STL [R1], R227 ;  /* 0x000000e301007387 */ /* 0x0001e80000100800 */
[----:B0-----:R-:W3:Y:S02]  /*4c30*/  LDL.LU R227, [R1+0x100] ;  /* 0x0001000001e37983 */ /* 0x001ee40000300800 */
[----:B---3--:R-:W-:-:S05]  /*4c40*/  FADD R227, R123, R227 ;  /* 0x000000e37be37221 */ /* 0x008fca0000000000 */
[----:B------:R0:W-:Y:S04]  /*4c50*/  STL [R1+0x4], R227 ;  /* 0x000004e301007387 */ /* 0x0001e80000100800 */
        /* <DEDUP_REMOVED lines=83> */
[----:B------:R0:W-:Y:S02]  /*5190*/  STL [R1+0x74], R227 ;  /* 0x000074e301007387 */ /* 0x0001e40000100800 */
.L_x_32:
[----:B------:R-:W-:Y:S02]  /*51a0*/  WARPGROUP.DEPBAR.LE gsb0, 0x0 ;  /* 0x00008000000079c5 */ /* 0x000fe40000010000 */
[----:B------:R-:W3:Y:S02]  /*51b0*/  LDC R24, c[0x0][0x28c] ;  /* 0x0000a300ff187b82 */ /* 0x000ee40000000800 */
[----:B---3--:R-:W-:-:S13]  /*51c0*/  ISETP.GE.AND P0, PT, R24, 0x1, PT ;  /* 0x000000011800780c */ /* 0x008fda0003f06270 */
[----:B------:R-:W-:Y:S05]  /*51d0*/  @!P0 BRA `(.L_x_33) ;  /* 0x0000000000608947 */ /* 0x000fea0003800000 */
[----:B------:R-:W-:-:S06]  /*51e0*/  UISETP.NE.AND UP0, UPT, UR23, 0x3, UPT ;  /* 0x000000031700788c */ /* 0x000fcc000bf05270 */
[----:B------:R-:W-:-:S13]  /*51f0*/  PLOP3.LUT P0, PT, PT, PT, UP0, 0x80, 0x0 ;  /* 0x000000000000781c */ /* 0x000fda0003f0f008 */
[----:B------:R-:W-:Y:S05]  /*5200*/  @!P0 BRA `(.L_x_34) ;  /* 0x0000000000048947 */ /* 0x000fea0003800000 */
[----:B------:R-:W-:Y:S01]  /*5210*/  BPT.TRAP 0x1 ;  /* 0x000000040000795c */ /* 0x000fe20000300000 */
.L_x_34:
[----:B-----5:R3:W-:Y:S04]  /*5220*/  STL [R1+0x90], R0 ;  /* 0x0000900001007387 */ /* 0x0207e80000100800 */
[----:B0-----:R-:W4:Y:S04]  /*5230*/  LDL R227, [R1+0x7c] ;  /* 0x00007c0001e37983 */ /* 0x001f280000100800 */
[----:B---3--:R-:W3:Y:S01]  /*5240*/  LDL R0, [R1+0x78] ;  /* 0x0000780001007983 */ /* 0x008ee20000100800 */
[----:B------:R-:W-:Y:S01]  /*5250*/  UISETP.LT.AND UP1, UPT, UR12, 0x1, UPT ;  /* 0x000000010c00788c */ /* 0x000fe2000bf21270 */
[----:B------:R-:W-:Y:S01]  /*5260*/  IMAD.U32 R25, RZ, RZ, UR14 ;  /* 0x0000000eff197e24 */ /* 0x000fe2000f8e00ff */
[----:B---3--:R-:W-:-:S02]  /*5270*/  ISETP.NE.AND P0, PT, R0, RZ, PT ;  /* 0x000000ff0000720c */ /* 0x008fc40003f05270 */
[----:B------:R3:W5:Y:S11]  /*5280*/  LDL.LU R0, [R1+0x90] ;  /* 0x0000900001007983 */ /* 0x0007760000300800 */
[----:B------:R-:W-:-:S05]  /*5290*/  VOTEU.ANY UP0, P0 ;  /* 0x00000000003f7886 */ /* 0x000fca0000000100 */
[----:B------:R-:W-:-:S04]  /*52a0*/  @UP0 USEL UR6, UR12, 0x1, UP1 ;  /* 0x000000010c060887 */ /* 0x000fc80008800000 */
[----:B------:R-:W-:-:S06]  /*52b0*/  @UP0 UIADD3 UR6, UR5, UR12, -UR6 ;  /* 0x0000000c05060290 */ /* 0x000fcc000fffe806 */
[----:B------:R-:W-:-:S04]  /*52c0*/  IMAD.U32 R24, RZ, RZ, UR6 ;  /* 0x00000006ff187e24 */ /* 0x000fc8000f8e00ff */
[----:B------:R-:W-:-:S05]  /*52d0*/  @P0 IMAD.SHL.U32 R24, R24, 0x8, RZ ;  /* 0x0000000818180824 */ /* 0x000fca00078e00ff */
[----:B------:R-:W-:Y:S01]  /*52e0*/  @P0 LOP3.LUT R24, R24, 0x18, RZ, 0xc0, !PT ;  /* 0x0000001818180812 */ /* 0x000fe200078ec0ff */
[----:B------:R-:W-:-:S03]  /*52f0*/  UISETP.GT.U32.AND UP0, UPT, UR13, 0x1, UPT ;  /* 0x000000010d00788c */ /* 0x000fc6000bf04070 */
[----:B------:R-:W-:-:S04]  /*5300*/  @P0 IADD3 R24, R25, 0x20, R24 ;  /* 0x0000002019180810 */ /* 0x000fc80007ffe018 */
[----:B----4-:R-:W-:-:S04]  /*5310*/  @P0 PRMT R24, R227, 0x654, R24 ;  /* 0x00000654e3180816 */ /* 0x010fc80000000018 */
[----:B------:R3:W-:Y:S01]  /*5320*/  @P0 SYNCS.ARRIVE.TRANS64.RED.A1T0 RZ, [R24+URZ], RZ ;  /* 0x000000ff18ff09a7 */ /* 0x0007e2000810043f */
[----:B------:R-:W-:-:S13]  /*5330*/  PLOP3.LUT P0, PT, PT, PT, UP0, 0x80, 0x0 ;  /* 0x000000000000781c */ /* 0x000fda0003f0f008 */
[----:B---3--:R-:W-:Y:S05]  /*5340*/  @P0 BRA `(.L_x_33) ;  /* 0x0000000000040947 */ /* 0x008fea0003800000 */
[----:B------:R-:W-:Y:S01]  /*5350*/  BPT.TRAP 0x1 ;  /* 0x000000040000795c */ /* 0x000fe20000300000 */
.L_x_33:
[----:B-----5:R3:W-:Y:S01]  /*5360*/  STL [R1+0x94], R2 ;  /* 0x0000940201007387 */ /* 0x0207e20000100800 */
[----:B------:R-:W4:Y:S01]  /*5370*/  LDC R28, c[0x0][0x288] ;  /* 0x0000a200ff1c7b82 */ /* 0x000f220000000800 */
[----:B------:R-:W-:Y:S02]  /*5380*/  ULDC UR6, c[0x0][0x284] ;  /* 0x0000a10000067ab9 */ /* 0x000fe40000000800 */
[----:B------:R0:W-:Y:S01]  /*5390*/  STL [R1+0x90], R0 ;  /* 0x0000900001007387 */ /* 0x0001e20000100800 */
[----:B---3--:R-:W3:Y:S03]  /*53a0*/  S2R R2, SR_TID.X ;  /* 0x0000000000027919 */ /* 0x008ee60000002100 */
[----:B0-----:R-:W2:Y:S04]  /*53b0*/  LDL.LU R0, [R1+0x8c] ;  /* 0x00008c0001007983 */ /* 0x001ea80000300800 */
[----:B------:R-:W4:Y:S01]  /*53c0*/  LDL.LU R227, [R1+0x88] ;  /* 0x0000880001e37983 */ /* 0x000f220000300800 */
[----:B---3--:R-:W-:-:S02]  /*53d0*/  SHF.R.U32.HI R24, RZ, 0x2, R2 ;  /* 0x00000002ff187819 */ /* 0x008fc40000011602 */
[----:B------:R-:W-:Y:S02]  /*53e0*/  SHF.R.U32.HI R27, RZ, 0x7, R2 ;  /* 0x00000007ff1b7819 */ /* 0x000fe40000011602 */
[----:B------:R-:W-:Y:S02]  /*53f0*/  LOP3.LUT R26, R2, 0x60, RZ, 0xc0, !PT ;  /* 0x00000060021a7812 */ /* 0x000fe400078ec0ff */
[----:B------:R-:W-:Y:S02]  /*5400*/  LOP3.LUT R25, R24, 0x7, RZ, 0xc0, !PT ;  /* 0x0000000718197812 */ /* 0x000fe400078ec0ff */
[----:B------:R-:W-:Y:S02]  /*5410*/  LOP3.LUT R24, R27, 0x1, RZ, 0xc0, !PT ;  /* 0x000000011b187812 */ /* 0x000fe400078ec0ff */
[----:B------:R-:W-:-:S03]  /*5420*/  SHF.R.U32.HI R26, RZ, 0x1, R26 ;  /* 0x00000001ff1a7819 */ /* 0x000fc6000001161a */
[----:B------:R-:W-:Y:S01]  /*5430*/  IMAD.SHL.U32 R30, R24, 0x40, RZ ;  /* 0x00000040181e7824 */ /* 0x000fe200078e00ff */
[----:B------:R-:W-:-:S04]  /*5440*/  IADD3 R27, RZ, -R26, -R25 ;  /* 0x8000001aff1b7210 */ /* 0x000fc80007ffe819 */
[----:B------:R-:W-:Y:S01]  /*5450*/  LOP3.LUT R25, R30, 0x40, R25, 0xe2, !PT ;  /* 0x000000401e197812 */ /* 0x000fe200078ee219 */
[----:B------:R-:W-:Y:S01]  /*5460*/  IMAD R29, R24, -0x40, R27 ;  /* 0xffffffc0181d7824 */ /* 0x000fe200078e021b */
[C---:B------:R-:W-:Y:S01]  /*5470*/  LOP3.LUT R24, R2.reuse, 0x3, RZ, 0xc0, !PT ;  /* 0x0000000302187812 */ /* 0x040fe200078ec0ff */
[----:B------:R-:W-:Y:S02]  /*5480*/  IMAD.SHL.U32 R27, R2, 0x2, RZ ;  /* 0x00000002021b7824 */ /* 0x000fe400078e00ff */
[----:B------:R0:W5:Y:S01]  /*5490*/  LDL.LU R2, [R1+0x94] ;  /* 0x0000940001027983 */ /* 0x0001620000300800 */
[C---:B--2---:R-:W-:Y:S02]  /*54a0*/  IMAD.SHL.U32 R30, R0.reuse, 0x80, RZ ;  /* 0x00000080001e7824 */ /* 0x044fe400078e00ff */
[----:B------:R-:W-:Y:S02]  /*54b0*/  IMAD.WIDE R32, R0, 0x80, RZ ;  /* 0x0000008000207825 */ /* 0x000fe400078e02ff */
[----:B------:R0:W5:Y:S02]  /*54c0*/  LDL.LU R0, [R1+0x90] ;  /* 0x0000900001007983 */ /* 0x0001640000300800 */
[----:B----4-:R-:W-:-:S05]  /*54d0*/  IMAD.SHL.U32 R35, R227, 0x100, RZ ;  /* 0x00000100e3237824 */ /* 0x010fca00078e00ff */
[----:B------:R-:W-:-:S04]  /*54e0*/  ISETP.GE.AND P0, PT, R35, R28, PT ;  /* 0x0000001c2300720c */ /* 0x000fc80003f06270 */
[----:B------:R-:W-:Y:S01]  /*54f0*/  ISETP.GE.OR P0, PT, R30, UR6, P0 ;  /* 0x000000061e007c0c */ /* 0x000fe20008706670 */
[----:B------:R-:W-:Y:S01]  /*5500*/  IMAD R24, R24, -0x2, R28 ;  /* 0xfffffffe18187824 */ /* 0x000fe200078e021c */
[----:B------:R-:W-:Y:S02]  /*5510*/  LOP3.LUT R27, R27, 0x6, RZ, 0xc0, !PT ;  /* 0x000000061b1b7812 */ /* 0x000fe400078ec0ff */
[----:B------:R-:W-:Y:S01]  /*5520*/  IADD3 R38, -R30, UR6, R29 ;  /* 0x000000061e267c10 */ /* 0x000fe2000fffe11d */
[----:B------:R-:W-:Y:S01]  /*5530*/  IMAD.IADD R35, R24, 0x1, -R35 ;  /* 0x0000000118237824 */ /* 0x000fe200078e0a23 */
[----:B------:R-:W-:Y:S01]  /*5540*/  PRMT R28, R27, 0x6540, R227 ;  /* 0x000065401b1c7816 */ /* 0x000fe200000000e3 */
[----:B------:R-:W-:Y:S01]  /*5550*/  IMAD.MOV.U32 R34, RZ, RZ, -0x1 ;  /* 0xffffffffff227424 */ /* 0x000fe200078e00ff */
[----:B------:R-:W-:-:S05]  /*5560*/  LOP3.LUT R39, R32, R25, R26, 0xfe, !PT ;  /* 0x0000001920277212 */ /* 0x000fca00078efe1a */
[----:B0-----:R-:W-:Y:S05]  /*5570*/  @P0 BRA `(.L_x_35) ;  /* 0x0000008c00bc0947 */ /* 0x001fea0003800000 */
[----:B------:R-:W0:Y:S01]  /*5580*/  LDC.64 R26, c[0x0][0x5c8] ;  /* 0x00017200ff1a7b82 */ /* 0x000e220000000a00 */
[----:B------:R-:W-:Y:S01]  /*5590*/  USHF.R.S32.HI UR7, URZ, 0x1f, UR22 ;  /* 0x0000001f3f077899 */ /* 0x000fe20008011416 */
[--C-:B------:R-:W-:Y:S01]  /*55a0*/  SHF.R.S32.HI R29, RZ, 0x1f, R28.reuse ;  /* 0x0000001fff1d7819 */ /* 0x100fe2000001141c */
[----:B------:R-:W-:Y:S01]  /*55b0*/  ULDC.64 UR8, c[0x0][0x5d0] ;  /* 0x0001740000087ab9 */ /* 0x000fe20000000a00 */
[----:B------:R-:W-:Y:S01]  /*55c0*/  BSSY B0, `(.L_x_35) ;  /* 0x00008ea000007945 */ /* 0x000fe20003800000 */
[----:B------:R-:W-:Y:S02]  /*55d0*/  UIMAD UR6, UR7, UR8, URZ ;  /* 0x00000008070672a4 */ /* 0x000fe4000f8e023f */
[----:B------:R-:W-:Y:S02]  /*55e0*/  IMAD.U32 R25, RZ, RZ, UR8 ;  /* 0x00000008ff197e24 */ /* 0x000fe4000f8e00ff */
[----:B------:R-:W-:Y:S02]  /*55f0*/  UIMAD UR6, UR22, UR9, UR6 ;  /* 0x00000009160672a4 */ /* 0x000fe4000f8e0206 */
[----:B------:R-:W-:Y:S01]  /*5600*/  IMAD.WIDE.U32 R24, R25, UR22, R28 ;  /* 0x0000001619187c25 */ /* 0x000fe2000f8e001c */
[----:B------:R-:W-:-:S03]  /*5610*/  ULDC.64 UR8, c[0x0][0x5c0] ;  /* 0x0001700000087ab9 */ /* 0x000fc60000000a00 */
[----:B------:R-:W-:Y:S02]  /*5620*/  VIADD R25, R25, UR6 ;  /* 0x0000000619197c36 */ /* 0x000fe40008000000 */
[-C--:B0-----:R-:W-:Y:S02]  /*5630*/  IMAD R30, R33, R26.reuse, RZ ;  /* 0x0000001a211e7224 */ /* 0x081fe400078e02ff */
[----:B------:R-:W-:-:S04]  /*5640*/  IMAD.WIDE.U32 R24, R39, R26, R24 ;  /* 0x0000001a27187225 */ /* 0x000fc800078e0018 */
[----:B------:R-:W-:-:S04]  /*5650*/  IMAD R31, R39, R27, R30 ;  /* 0x0000001b271f7224 */ /* 0x000fc800078e021e */
[----:B------:R-:W-:Y:S01]  /*5660*/  IMAD.IADD R30, R25, 0x1, R31 ;  /* 0x00000001191e7824 */ /* 0x000fe200078e021f */
[----:B------:R-:W-:Y:S02]  /*5670*/  LEA R25, P0, R26, R24, 0x3 ;  /* 0x000000181a197211 */ /* 0x000fe400078018ff */
[----:B------:R-:W-:Y:S02]  /*5680*/  IADD3 R24, P1, R24, UR8, RZ ;  /* 0x0000000818187c10 */ /* 0x000fe4000ff3e0ff */
[----:B------:R-:W-:Y:S02]  /*5690*/  LEA.HI.X R27, R26, R30, R27, 0x3, P0 ;  /* 0x0000001e1a1b7211 */ /* 0x000fe400000f1c1b */
[----:B------:R-:W-:Y:S02]  /*56a0*/  FSETP.NEU.AND P0, PT, RZ, UR21, PT ;  /* 0x00000015ff007c0b */ /* 0x000fe4000bf0d000 */
[----:B------:R-:W-:Y:S02]  /*56b0*/  IADD3 R26, P3, R25, UR8, RZ ;  /* 0x00000008191a7c10 */ /* 0x000fe4000ff7e0ff */
[----:B------:R-:W-:-:S02]  /*56c0*/  IADD3.X R25, R30, UR9, RZ, P1, !PT ;  /* 0x000000091e197c10 */ /* 0x000fc40008ffe4ff */
[----:B------:R-:W-:-:S07]  /*56d0*/  IADD3.X R27, R27, UR9, RZ, P3, !PT ;  /* 0x000000091b1b7c10 */ /* 0x000fce0009ffe4ff */
[----:B------:R-:W-:Y:S05]  /*56e0*/  @!P0 BRA `(.L_x_36) ;  /* 0x0000006800dc8947 */ /* 0x000fea0003800000 */
[----:B------:R-:W-:Y:S01]  /*56f0*/  ULDC.64 UR8, c[0x0][0x5b8] ;  /* 0x00016e0000087ab9 */ /* 0x000fe20000000a00 */
[----:B------:R-:W-:Y:S01]  /*5700*/  ISETP.GE.AND P0, PT, R38, 0x1, PT ;  /* 0x000000012600780c */ /* 0x000fe20003f06270 */
[----:B------:R-:W-:Y:S02]  /*5710*/  UIMAD UR6, UR7, UR8, URZ ;  /* 0x00000008070672a4 */ /* 0x000fe4000f8e023f */
[----:B------:R-:W-:Y:S01]  /*5720*/  IMAD.U32 R31, RZ, RZ, UR8 ;  /* 0x00000008ff1f7e24 */ /* 0x000fe2000f8e00ff */
[----:B------:R-:W-:Y:S01]  /*5730*/  BSSY B1, `(.L_x_37) ;  /* 0x0000010000017945 */ /* 0x000fe20003800000 */
[----:B------:R-:W-:Y:S01]  /*5740*/  ISETP.LT.OR P4, PT, R35, 0x1, !P0 ;  /* 0x000000012300780c */ /* 0x000fe20004781670 */
[----:B------:R-:W-:Y:S02]  /*5750*/  UIMAD UR6, UR22, UR9, UR6 ;  /* 0x00000009160672a4 */ /* 0x000fe4000f8e0206 */
[----:B------:R-:W-:Y:S01]  /*5760*/  IMAD.WIDE.U32 R28, R31, UR22, R28 ;  /* 0x000000161f1c7c25 */ /* 0x000fe2000f8e001c */
[----:B------:R-:W-:-:S03]  /*5770*/  ULDC.64 UR8, c[0x0][0x5a8] ;  /* 0x00016a0000087ab9 */ /* 0x000fc60000000a00 */
[----:B------:R-:W-:Y:S02]  /*5780*/  IMAD.MOV.U32 R30, RZ, RZ, R28 ;  /* 0x000000ffff1e7224 */ /* 0x000fe400078e001c */
[----:B------:R-:W-:Y:S01]  /*5790*/  VIADD R31, R29, UR6 ;  /* 0x000000061d1f7c36 */ /* 0x000fe20008000000 */
[----:B------:R-:W-:Y:S02]  /*57a0*/  ULDC.64 UR6, c[0x0][0x5b0] ;  /* 0x00016c0000067ab9 */ /* 0x000fe40000000a00 */
[----:B------:R-:W-:Y:S02]  /*57b0*/  IMAD R36, R33, UR6, RZ ;  /* 0x0000000621247c24 */ /* 0x000fe4000f8e02ff */
[----:B------:R-:W-:-:S04]  /*57c0*/  IMAD.WIDE.U32 R28, R39, UR6, R30 ;  /* 0x00000006271c7c25 */ /* 0x000fc8000f8e001e */
[--C-:B------:R-:W-:Y:S01]  /*57d0*/  IMAD R37, R39, UR7, R36.reuse ;  /* 0x0000000727257c24 */ /* 0x100fe2000f8e0224 */
[----:B------:R-:W-:Y:S02]  /*57e0*/  IADD3 R28, P1, R28, UR8, RZ ;  /* 0x000000081c1c7c10 */ /* 0x000fe4000ff3e0ff */
[----:B------:R-:W-:Y:S02]  /*57f0*/  PRMT R36, RZ, 0x7610, R36 ;  /* 0x00007610ff247816 */ /* 0x000fe40000000024 */
[----:B------:R-:W-:Y:S01]  /*5800*/  IADD3.X R29, R29, UR9, R37, P1, !PT ;  /* 0x000000091d1d7c10 */ /* 0x000fe20008ffe425 */
[----:B------:R-:W-:Y:S08]  /*5810*/  @P4 BRA `(.L_x_38) ;  /* 0x0000000000044947 */ /* 0x000ff00003800000 */
[----:B------:R0:W5:Y:S02]  /*5820*/  LDG.E.U8 R36, desc[UR16][R28.64] ;  /* 0x000000101c247981 */ /* 0x000164000c1e1100 */
.L_x_38:
[----:B------:R-:W-:Y:S05]  /*5830*/  BSYNC B1 ;  /* 0x0000000000017941 */ /* 0x000fea0003800000 */
.L_x_37:
[----:B-----5:R-:W-:Y:S01]  /*5840*/  LOP3.LUT R36, R36, 0xff, RZ, 0xc0, !PT ;  /* 0x000000ff24247812 */ /* 0x020fe200078ec0ff */
[----:B------:R-:W-:Y:S01]  /*5850*/  BSSY B1, `(.L_x_39) ;  /* 0x000000b000017945 */ /* 0x000fe20003800000 */
[----:B------:R-:W-:Y:S02]  /*5860*/  ISETP.LT.OR P3, PT, R35, 0x2, !P0 ;  /* 0x000000022300780c */ /* 0x000fe40004761670 */
[----:B------:R-:W-:-:S05]  /*5870*/  F2FP.F16.E4M3.UNPACK_B R36, R36 ;  /* 0x00000024ff24723e */ /* 0x000fca00020006ff */
[----:B------:R-:W-:-:S05]  /*5880*/  HADD2.F32 R36, -RZ, R36.H0_H0 ;  /* 0x20000024ff247230 */ /* 0x000fca0000004100 */
[----:B------:R-:W-:Y:S01]  /*5890*/  FMUL R37, R36, UR21 ;  /* 0x0000001524257c20 */ /* 0x000fe20008400000 */
[----:B------:R-:W-:-:S03]  /*58a0*/  PRMT R36, RZ, 0x7610, R36 ;  /* 0x00007610ff247816 */ /* 0x000fc60000000024 */
[----:B------:R-:W-:-:S05]  /*58b0*/  FFMA R37, R226, UR20, R37 ;  /* 0x00000014e2257c23 */ /* 0x000fca0008000025 */
[----:B------:R-:W-:-:S05]  /*58c0*/  F2FP.SATFINITE.E4M3.F32.PACK_AB_MERGE_C R37, RZ, R37, RZ ;  /* 0x00000025ff25723e */ /* 0x000fca00048070ff */
[----:B------:R2:W-:Y:S01]  /*58d0*/  @!P4 STG.E.U8 desc[UR16][R24.64], R37 ;  /* 0x000000251800c986 */ /* 0x0005e2000c101110 */
[----:B------:R-:W-:Y:S05]  /*58e0*/  @P3 BRA `(.L_x_40) ;  /* 0x0000000000043947 */ /* 0x000fea0003800000 */
[----:B------:R3:W5:Y:S02]  /*58f0*/  LDG.E.U8 R36, desc[UR16][R28.64+0x1] ;  /* 0x000001101c247981 */ /* 0x000764000c1e1100 */
.L_x_40:
[----:B------:R-:W-:Y:S05]  /*5900*/  BSYNC B1 ;  /* 0x0000000000017941 */ /* 0x000fea0003800000 */
.L_x_39:
[----:B-----5:R-:W-:Y:S01]  /*5910*/  LOP3.LUT R36, R36, 0xff, RZ, 0xc0, !PT ;  /* 0x000000ff24247812 */ /* 0x020fe200078ec0ff */
[----:B------:R-:W-:Y:S01]  /*5920*/  BSSY B1, `(.L_x_41) ;  /* 0x0000013000017945 */ /* 0x000fe20003800000 */
[----:B--2---:R-:W-:Y:S02]  /*5930*/  IADD3 R37, P1, R39, 0x8, RZ ;  /* 0x0000000827257810 */ /* 0x004fe40007f3e0ff */
[----:B------:R-:W-:-:S03]  /*5940*/  F2FP.F16.E4M3.UNPACK_B R36, R36 ;  /* 0x00000024ff24723e */ /* 0x000fc600020006ff */
[----:B------:R-:W-:Y:S01]  /*5950*/  IMAD.X R32, RZ, RZ, R33, P1 ;  /* 0x000000ffff207224 */ /* 0x000fe200008e0621 */
[----:B------:R-:W-:Y:S01]  /*5960*/  ISETP.GE.AND P1, PT, R38, 0x9, PT ;  /* 0x000000092600780c */ /* 0x000fe20003f26270 */
[----:B------:R-:W-:Y:S02]  /*5970*/  HADD2.F32 R36, -RZ, R36.H0_H0 ;  /* 0x20000024ff247230 */ /* 0x000fe40000004100 */
[----:B------:R-:W-:Y:S01]  /*5980*/  IMAD R32, R32, UR6, RZ ;  /* 0x0000000620207c24 */ /* 0x000fe2000f8e02ff */
[----:B------:R-:W-:Y:S01]  /*5990*/  ISETP.LT.OR P5, PT, R35, 0x1, !P1 ;  /* 0x000000012300780c */ /* 0x000fe20004fa1670 */
[----:B------:R-:W-:-:S04]  /*59a0*/  IMAD.WIDE.U32 R30, R37, UR6, R30 ;  /* 0x00000006251e7c25 */ /* 0x000fc8000f8e001e */
[----:B------:R-:W-:Y:S01]  /*59b0*/  FMUL R36, R36, UR21 ;  /* 0x0000001524247c20 */ /* 0x000fe20008400000 */
[----:B------:R-:W-:-:S03]  /*59c0*/  IMAD R37, R37, UR7, R32 ;  /* 0x0000000725257c24 */ /* 0x000fc6000f8e0220 */
[----:B------:R-:W-:Y:S01]  /*59d0*/  FFMA R36, R225, UR20, R36 ;  /* 0x00000014e1247c23 */ /* 0x000fe20008000024 */
[----:B------:R-:W-:Y:S02]  /*59e0*/  IADD3 R30, P4, R30, UR8, RZ ;  /* 0x000000081e1e7c10 */ /* 0x000fe4000ff9e0ff */
[----:B------:R-:W-:Y:S02]  /*59f0*/  PRMT R32, RZ, 0x7610, R32 ;  /* 0x00007610ff207816 */ /* 0x000fe40000000020 */
[----:B------:R-:W-:Y:S02]  /*5a00*/  F2FP.SATFINITE.E4M3.F32.PACK_AB_MERGE_C R33, RZ, R36, RZ ;  /* 0x00000024ff21723e */ /* 0x000fe400048070ff */
[----:B------:R-:W-:-:S03]  /*5a10*/  IADD3.X R31, R31, UR9, R37, P4, !PT ;  /* 0x000000091f1f7c10 */ /* 0x000fc6000a7fe425 */
[----:B------:R2:W-:Y:S01]  /*5a20*/  @!P3 STG.E.U8 desc[UR16][R24.64+0x1], R33 ;  /* 0x000001211800b986 */ /* 0x0005e2000c101110 */
[----:B------:R-:W-:Y:S05]  /*5a30*/  @P5 BRA `(.L_x_42) ;  /* 0x0000000000045947 */ /* 0x000fea0003800000 */
[----:B------:R4:W5:Y:S02]  /*5a40*/  LDG.E.U8 R32, desc[UR16][R30.64] ;  /* 0x000000101e207981 */ /* 0x000964000c1e1100 */
.L_x_42:
[----:B------:R-:W-:Y:S05]  /*5a50*/  BSYNC B1 ;  /* 0x0000000000017941 */ /* 0x000fea0003800000 */
.L_x_41:
[----:B-----5:R-:W-:Y:S01]  /*5a60*/  LOP3.LUT R32, R32, 0xff, RZ, 0xc0, !PT ;  /* 0x000000ff20207812 */ /* 0x020fe200078ec0ff */
[----:B------:R-:W-:Y:S01]  /*5a70*/  BSSY B1, `(.L_x_43) ;  /* 0x000000b000017945 */ /* 0x000fe20003800000 */
[----:B------:R-:W-:Y:S02]  /*5a80*/  ISETP.LT.OR P3, PT, R35, 0x2, !P1 ;  /* 0x000000022300780c */ /* 0x000fe40004f61670 */
[----:B------:R-:W-:-:S05]  /*5a90*/  F2FP.F16.E4M3.UNPACK_B R32, R32 ;  /* 0x00000020ff20723e */ /* 0x000fca00020006ff */
[----:B------:R-:W-:-:S05]  /*5aa0*/  HADD2.F32 R32, -RZ, R32.H0_H0 ;  /* 0x20000020ff207230 */ /* 0x000fca0000004100 */
[----:B--2---:R-:W-:Y:S01]  /*5ab0*/  FMUL R33, R32, UR21 ;  /* 0x0000001520217c20 */ /* 0x004fe20008400000 */
[----:B------:R-:W-:-:S03]  /*5ac0*/  PRMT R32, RZ, 0x7610, R32 ;  /* 0x00007610ff207816 */ /* 0x000fc60000000020 */
[----:B------:R-:W-:-:S05]  /*5ad0*/  FFMA R33, R224, UR20, R33 ;  /* 0x00000014e0217c23 */ /* 0x000fca0008000021 */
[----:B------:R-:W-:-:S05]  /*5ae0*/  F2FP.SATFINITE.E4M3.F32.PACK_AB_MERGE_C R33, RZ, R33, RZ ;  /* 0x00000021ff21723e */ /* 0x000fca00048070ff */
[----:B------:R2:W-:Y:S01]  /*5af0*/  @!P5 STG.E.U8 desc[UR16][R26.64], R33 ;  /* 0x000000211a00d986 */ /* 0x0005e2000c101110 */
[----:B------:R-:W-:Y:S05]  /*5b00*/  @P3 BRA `(.L_x_44) ;  /* 0x0000000000043947 */ /* 0x000fea0003800000 */
[----:B------:R0:W5:Y:S02]  /*5b10*/  LDG.E.U8 R32, desc[UR16][R30.64+0x1] ;  /* 0x000001101e207981 */ /* 0x000164000c1e1100 */
.L_x_44:
[----:B------:R-:W-:Y:S05]  /*5b20*/  BSYNC B1 ;  /* 0x0000000000017941 */ /* 0x000fea0003800000 */
.L_x_43:
[----:B-----5:R-:W-:Y:S01]  /*5b30*/  LOP3.LUT R32, R32, 0xff, RZ, 0xc0, !PT ;  /* 0x000000ff20207812 */ /* 0x020fe200078ec0ff */
[----:B------:R-:W-:Y:S01]  /*5b40*/  BSSY B1, `(.L_x_45) ;  /* 0x000000b000017945 */ /* 0x000fe20003800000 */
[----:B------:R-:W-:Y:S02]  /*5b50*/  ISETP.LT.OR P4, PT, R35, 0x9, !P0 ;  /* 0x000000092300780c */ /* 0x000fe40004781670 */
[----:B------:R-:W-:-:S05]  /*5b60*/  F2FP.F16.E4M3.UNPACK_B R32, R32 ;  /* 0x00000020ff20723e */ /* 0x000fca00020006ff */
[----:B------:R-:W-:-:S05]  /*5b70*/  HADD2.F32 R32, -RZ, R32.H0_H0 ;  /* 0x20000020ff207230 */ /* 0x000fca0000004100 */
[----:B------:R-:W-:-:S04]  /*5b80*/  FMUL R32, R32, UR21 ;  /* 0x0000001520207c20 */ /* 0x000fc80008400000 */
[----:B------:R-:W-:-:S05]  /*5b90*/  FFMA R32, R223, UR20, R32 ;  /* 0x00000014df207c23 */ /* 0x000fca0008000020 */
[----:B--2---:R-:W-:Y:S02]  /*5ba0*/  F2FP.SATFINITE.E4M3.F32.PACK_AB_MERGE_C R33, RZ, R32, RZ ;  /* 0x00000020ff21723e */ /* 0x004fe400048070ff */
[----:B------:R-:W-:-:S03]  /*5bb0*/  PRMT R32, RZ, 0x7610, R32 ;  /* 0x00007610ff207816 */ /* 0x000fc60000000020 */
[----:B------:R2:W-:Y:S01]  /*5bc0*/  @!P3 STG.E.U8 desc[UR16][R26.64+0x1], R33 ;  /* 0x000001211a00b986 */ /* 0x0005e2000c101110 */
[----:B------:R-:W-:Y:S05]  /*5bd0*/  @P4 BRA `(.L_x_46) ;  /* 0x0000000000044947 */ /* 0x000fea0003800000 */
[----:B------:R0:W5:Y:S02]  /*5be0*/  LDG.E.U8 R32, desc[UR16][R28.64+0x8] ;  /* 0x000008101c207981 */ /* 0x000164000c1e1100 */
.L_x_46:
[----:B------:R-:W-:Y:S05]  /*5bf0*/  BSYNC B1 ;  /* 0x0000000000017941 */ /* 0x000fea0003800000 */
.L_x_45:
        /* <DEDUP_REMOVED lines=12> */
.L_x_48:
[----:B------:R-:W-:Y:S05]  /*5cc0*/  BSYNC B1 ;  /* 0x0000000000017941 */ /* 0x000fea0003800000 */
.L_x_47:
        /* <DEDUP_REMOVED lines=12> */
.L_x_50:
[----:B------:R-:W-:Y:S05]  /*5d90*/  BSYNC B1 ;  /* 0x0000000000017941 */ /* 0x000fea0003800000 */
.L_x_49:
        /* <DEDUP_REMOVED lines=12> */
.L_x_52:
[----:B------:R-:W-:Y:S05]  /*5e60*/  BSYNC B1 ;  /* 0x0000000000017941 */ /* 0x000fea0003800000 */
.L_x_51:
        /* <DEDUP_REMOVED lines=12> */
.L_x_54:
[----:B------:R-:W-:Y:S05]  /*5f30*/  BSYNC B1 ;  /* 0x0000000000017941 */ /* 0x000fea0003800000 */
.L_x_53:
        /* <DEDUP_REMOVED lines=12> */
.L_x_56:
[----:B------:R-:W-:Y:S05]  /*6000*/  BSYNC B1 ;  /* 0x0000000000017941 */ /* 0x000fea0003800000 */
.L_x_55:
        /* <DEDUP_REMOVED lines=12> */
.L_x_58:
[----:B------:R-:W-:Y:S05]  /*60d0*/  BSYNC B1 ;  /* 0x0000000000017941 */ /* 0x000fea0003800000 */
.L_x_57:
        /* <DEDUP_REMOVED lines=12> */
.L_x_60:
[----:B------:R-:W-:Y:S05]  /*61a0*/  BSYNC B1 ;  /* 0x0000000000017941 */ /* 0x000fea0003800000 */
.L_x_59:
        /* <DEDUP_REMOVED lines=12> */
.L_x_62:
[----:B------:R-:W-:Y:S05]  /*6270*/  BSYNC B1 ;  /* 0x0000000000017941 */ /* 0x000fea0003800000 */
.L_x_61:
        /* <DEDUP_REMOVED lines=12> */
.L_x_64:
[----:B------:R-:W-:Y:S05]  /*6340*/  BSYNC B1 ;  /* 0x0000000000017941 */ /* 0x000fea0003800000 */
.L_x_63:
        /* <DEDUP_REMOVED lines=12> */
.L_x_66:
[----:B------:R-:W-:Y:S05]  /*6410*/  BSYNC B1 ;  /* 0x0000000000017941 */ /* 0x000fea0003800000 */
.L_x_65:
        /* <DEDUP_REMOVED lines=12> */
.L_x_68:
[----:B------:R-:W-:Y:S05]  /*64e0*/  BSYNC B1 ;  /* 0x0000000000017941 */ /* 0x000fea0003800000 */
.L_x_67:
        /* <DEDUP_REMOVED lines=12> */
.L_x_70:
[----:B------:R-:W-:Y:S05]  /*65b0*/  BSYNC B1 ;  /* 0x0000000000017941 */ /* 0x000fea0003800000 */
.L_x_69:
        /* <DEDUP_REMOVED lines=12> */
.L_x_72:
[----:B------:R-:W-:Y:S05]  /*6680*/  BSYNC B1 ;  /* 0x0000000000017941 */ /* 0x000fea0003800000 */
.L_x_71:
        /* <DEDUP_REMOVED lines=12> */
.L_x_74:
[----:B------:R-:W-:Y:S05]  /*6750*/  BSYNC B1 ;  /* 0x0000000000017941 */ /* 0x000fea0003800000 */
.L_x_73:
        /* <DEDUP_REMOVED lines=12> */
.L_x_76:
[----:B------:R-:W-:Y:S05]  /*6820*/  BSYNC B1 ;  /* 0x0000000000017941 */ /* 0x000fea0003800000 */
.L_x_75:
        /* <DEDUP_REMOVED lines=12> */
.L_x_78:
[----:B------:R-:W-:Y:S05]  /*68f0*/  BSYNC B1 ;  /* 0x0000000000017941 */ /* 0x000fea0003800000 */
.L_x_77:
        /* <DEDUP_REMOVED lines=12> */
.L_x_80:
[----:B------:R-:W-:Y:S05]  /*69c0*/  BSYNC B1 ;  /* 0x0000000000017941 */ /* 0x000fea0003800000 */
.L_x_79:
        /* <DEDUP_REMOVED lines=12> */
.L_x_82:
[----:B------:R-:W-:Y:S05]  /*6a90*/  BSYNC B1 ;  /* 0x0000000000017941 */ /* 0x000fea0003800000 */
.L_x_81:
        /* <DEDUP_REMOVED lines=12> */
.L_x_84:
[----:B------:R-:W-:Y:S05]  /*6b60*/  BSYNC B1 ;  /* 0x0000000000017941 */ /* 0x000fea0003800000 */
.L_x_83:
        /* <DEDUP_REMOVED lines=12> */
.L_x_86:
[----:B------:R-:W-:Y:S05]  /*6c30*/  BSYNC B1 ;  /* 0x0000000000017941 */ /* 0x000fea0003800000 */
.L_x_85:
        /* <DEDUP_REMOVED lines=12> */
.L_x_88:
[----:B------:R-:W-:Y:S05]  /*6d00*/  BSYNC B1 ;  /* 0x0000000000017941 */ /* 0x000fea0003800000 */
.L_x_87:
        /* <DEDUP_REMOVED lines=12> */
.L_x_90:
[----:B------:R-:W-:Y:S05]  /*6dd0*/  BSYNC B1 ;  /* 0x0000000000017941 */ /* 0x000fea0003800000 */
.L_x_89:
        /* <DEDUP_REMOVED lines=12> */
.L_x_92:
[----:B------:R-:W-:Y:S05]  /*6ea0*/  BSYNC B1 ;  /* 0x0000000000017941 */ /* 0x000fea0003800000 */
.L_x_91:
        /* <DEDUP_REMOVED lines=12> */
.L_x_94:
[----:B------:R-:W-:Y:S05]  /*6f70*/  BSYNC B1 ;  /* 0x0000000000017941 */ /* 0x000fea0003800000 */
.L_x_93:
        /* <DEDUP_REMOVED lines=12> */
.L_x_96:
[----:B------:R-:W-:Y:S05]  /*7040*/  BSYNC B1 ;  /* 0x0000000000017941 */ /* 0x000fea0003800000 */
.L_x_95:
        /* <DEDUP_REMOVED lines=12> */
.L_x_98:
[----:B------:R-:W-:Y:S05]  /*7110*/  BSYNC B1 ;  /* 0x0000000000017941 */ /* 0x000fea0003800000 */
.L_x_97:
        /* <DEDUP_REMOVED lines=12> */
.L_x_100:
[----:B------:R-:W-:Y:S05]  /*71e0*/  BSYNC B1 ;  /* 0x0000000000017941 */ /* 0x000fea0003800000 */
.L_x_99:
        /* <DEDUP_REMOVED lines=12> */
.L_x_102:
[----:B------:R-:W-:Y:S05]  /*72b0*/  BSYNC B1 ;  /* 0x0000000000017941 */ /* 0x000fea0003800000 */
.L_x_101:
        /* <DEDUP_REMOVED lines=12> */
.L_x_104:
[----:B------:R-:W-:Y:S05]  /*7380*/  BSYNC B1 ;  /* 0x0000000000017941 */ /* 0x000fea0003800000 */
.L_x_103:
        /* <DEDUP_REMOVED lines=12> */
.L_x_106:
[----:B------:R-:W-:Y:S05]  /*7450*/  BSYNC B1 ;  /* 0x0000000000017941 */ /* 0x000fea0003800000 */
.L_x_105:
        /* <DEDUP_REMOVED lines=12> */
.L_x_108:
[----:B------:R-:W-:Y:S05]  /*7520*/  BSYNC B1 ;  /* 0x0000000000017941 */ /* 0x000fea0003800000 */
.L_x_107:
        /* <DEDUP_REMOVED lines=12> */
.L_x_110:
[----:B------:R-:W-:Y:S05]  /*75f0*/  BSYNC B1 ;  /* 0x0000000000017941 */ /* 0x000fea0003800000 */
.L_x_109:
        /* <DEDUP_REMOVED lines=12> */
.L_x_112:
[----:B------:R-:W-:Y:S05]  /*76c0*/  BSYNC B1 ;  /* 0x0000000000017941 */ /* 0x000fea0003800000 */
.L_x_111:
        /* <DEDUP_REMOVED lines=12> */
.L_x_114:
[----:B------:R-:W-:Y:S05]  /*7790*/  BSYNC B1 ;  /* 0x0000000000017941 */ /* 0x000fea0003800000 */
.L_x_113:
        /* <DEDUP_REMOVED lines=12> */
.L_x_116:
[----:B------:R-:W-:Y:S05]  /*7860*/  BSYNC B1 ;  /* 0x0000000000017941 */ /* 0x000fea0003800000 */
.L_x_115:
        /* <DEDUP_REMOVED lines=12> */
.L_x_118:
[----:B------:R-:W-:Y:S05]  /*7930*/  BSYNC B1 ;  /* 0x0000000000017941 */ /* 0x000fea0003800000 */
.L_x_117:
        /* <DEDUP_REMOVED lines=12> */
.L_x_120:
[----:B------:R-:W-:Y:S05]  /*7a00*/  BSYNC B1 ;  /* 0x0000000000017941 */ /* 0x000fea0003800000 */
.L_x_119:
        /* <DEDUP_REMOVED lines=12> */
.L_x_122:
[----:B------:R-:W-:Y:S05]  /*7ad0*/  BSYNC B1 ;  /* 0x0000000000017941 */ /* 0x000fea0003800000 */
.L_x_121:
        /* <DEDUP_REMOVED lines=12> */
.L_x_124:
[----:B------:R-:W-:Y:S05]  /*7ba0*/  BSYNC B1 ;  /* 0x0000000000017941 */ /* 0x000fea0003800000 */
.L_x_123:
        /* <DEDUP_REMOVED lines=12> */
.L_x_126:
[----:B------:R-:W-:Y:S05]  /*7c70*/  BSYNC B1 ;  /* 0x0000000000017941 */ /* 0x000fea0003800000 */
.L_x_125:
        /* <DEDUP_REMOVED lines=12> */
.L_x_128:
[----:B------:R-:W-:Y:S05]  /*7d40*/  BSYNC B1 ;  /* 0x0000000000017941 */ /* 0x000fea0003800000 */
.L_x_127:
        /* <DEDUP_REMOVED lines=12> */
.L_x_130:
[----:B------:R-:W-:Y:S05]  /*7e10*/  BSYNC B1 ;  /* 0x0000000000017941 */ /* 0x000fea0003800000 */
.L_x_129:
        /* <DEDUP_REMOVED lines=12> */
.L_x_132:
[----:B------:R-:W-:Y:S05]  /*7ee0*/  BSYNC B1 ;  /* 0x0000000000017941 */ /* 0x000fea0003800000 */
.L_x_131:
        /* <DEDUP_REMOVED lines=12> */
.L_x_134:
[----:B------:R-:W-:Y:S05]  /*7fb0*/  BSYNC B1 ;  /* 0x0000000000017941 */ /* 0x000fea0003800000 */
.L_x_133:
        /* <DEDUP_REMOVED lines=12> */
.L_x_136:
[----:B------:R-:W-:Y:S05]  /*8080*/  BSYNC B1 ;  /* 0x0000000000017941 */ /* 0x000fea0003800000 */
.L_x_135:
        /* <DEDUP_REMOVED lines=12> */
.L_x_138:
[----:B------:R-:W-:Y:S05]  /*8150*/  BSYNC B1 ;  /* 0x0000000000017941 */ /* 0x000fea0003800000 */
.L_x_137:
        /* <DEDUP_REMOVED lines=12> */
.L_x_140:
[----:B------:R-:W-:Y:S05]  /*8220*/  BSYNC B1 ;  /* 0x0000000000017941 */ /* 0x000fea0003800000 */
.L_x_139:
        /* <DEDUP_REMOVED lines=12> */
.L_x_142:
[----:B------:R-:W-:Y:S05]  /*82f0*/  BSYNC B1 ;  /* 0x0000000000017941 */ /* 0x000fea0003800000 */
.L_x_141:
        /* <DEDUP_REMOVED lines=12> */
.L_x_144:
[----:B------:R-:W-:Y:S05]  /*83c0*/  BSYNC B1 ;  /* 0x0000000000017941 */ /* 0x000fea0003800000 */
.L_x_143:
        /* <DEDUP_REMOVED lines=12> */
.L_x_146:
[----:B------:R-:W-:Y:S05]  /*8490*/  BSYNC B1 ;  /* 0x0000000000017941 */ /* 0x000fea0003800000 */
.L_x_145:
        /* <DEDUP_REMOVED lines=12> */
.L_x_148:
[----:B------:R-:W-:Y:S05]  /*8560*/  BSYNC B1 ;  /* 0x0000000000017941 */ /* 0x000fea0003800000 */
.L_x_147:
        /* <DEDUP_REMOVED lines=12> */
.L_x_150:
[----:B------:R-:W-:Y:S05]  /*8630*/  BSYNC B1 ;  /* 0x0000000000017941 */ /* 0x000fea0003800000 */
.L_x_149:
        /* <DEDUP_REMOVED lines=12> */
.L_x_152:
[----:B------:R-:W-:Y:S05]  /*8700*/  BSYNC B1 ;  /* 0x0000000000017941 */ /* 0x000fea0003800000 */
.L_x_151:
        /* <DEDUP_REMOVED lines=12> */
.L_x_154:
[----:B------:R-:W-:Y:S05]  /*87d0*/  BSYNC B1 ;  /* 0x0000000000017941 */ /* 0x000fea0003800000 */
.L_x_153:
        /* <DEDUP_REMOVED lines=12> */
.L_x_156:
[----:B------:R-:W-:Y:S05]  /*88a0*/  BSYNC B1 ;  /* 0x0000000000017941 */ /* 0x000fea0003800000 */
.L_x_155:
        /* <DEDUP_REMOVED lines=12> */
.L_x_158:
[----:B------:R-:W-:Y:S05]  /*8970*/  BSYNC B1 ;  /* 0x0000000000017941 */ /* 0x000fea0003800000 */
.L_x_157:
        /* <DEDUP_REMOVED lines=12> */
.L_x_160:
[----:B------:R-:W-:Y:S05]  /*8a40*/  BSYNC B1 ;  /* 0x0000000000017941 */ /* 0x000fea0003800000 */
.L_x_159:
        /* <DEDUP_REMOVED lines=12> */
.L_x_162:
[----:B------:R-:W-:Y:S05]  /*8b10*/  BSYNC B1 ;  /* 0x0000000000017941 */ /* 0x000fea0003800000 */
.L_x_161:
        /* <DEDUP_REMOVED lines=12> */
.L_x_164:
[----:B------:R-:W-:Y:S05]  /*8be0*/  BSYNC B1 ;  /* 0x0000000000017941 */ /* 0x000fea0003800000 */
.L_x_163:
        /* <DEDUP_REMOVED lines=12> */
.L_x_166:
[----:B------:R-:W-:Y:S05]  /*8cb0*/  BSYNC B1 ;  /* 0x0000000000017941 */ /* 0x000fea0003800000 */
.L_x_165:
        /* <DEDUP_REMOVED lines=12> */
.L_x_168:
[----:B------:R-:W-:Y:S05]  /*8d80*/  BSYNC B1 ;  /* 0x0000000000017941 */ /* 0x000fea0003800000 */
.L_x_167:
        /* <DEDUP_REMOVED lines=12> */
.L_x_170:
[----:B------:R-:W-:Y:S05]  /*8e50*/  BSYNC B1 ;  /* 0x0000000000017941 */ /* 0x000fea0003800000 */
.L_x_169:
        /* <DEDUP_REMOVED lines=12> */
.L_x_172:
[----:B------:R-:W-:Y:S05]  /*8f20*/  BSYNC B1 ;  /* 0x0000000000017941 */ /* 0x000fea0003800000 */
.L_x_171:
        /* <DEDUP_REMOVED lines=12> */
.L_x_174:
[----:B------:R-:W-:Y:S05]  /*8ff0*/  BSYNC B1 ;  /* 0x0000000000017941 */ /* 0x000fea0003800000 */
.L_x_173:
        /* <DEDUP_REMOVED lines=12> */
.L_x_176:
[----:B------:R-:W-:Y:S05]  /*90c0*/  BSYNC B1 ;  /* 0x0000000000017941 */ /* 0x000fea0003800000 */
.L_x_175:
        /* <DEDUP_REMOVED lines=12> */
.L_x_178:
[----:B------:R-:W-:Y:S05]  /*9190*/  BSYNC B1 ;  /* 0x0000000000017941 */ /* 0x000fea0003800000 */
.L_x_177:
        /* <DEDUP_REMOVED lines=12> */
.L_x_180:
[----:B------:R-:W-:Y:S05]  /*9260*/  BSYNC B1 ;  /* 0x0000000000017941 */ /* 0x000fea0003800000 */
.L_x_179:
        /* <DEDUP_REMOVED lines=12> */
.L_x_182:
[----:B------:R-:W-:Y:S05]  /*9330*/  BSYNC B1 ;  /* 0x0000000000017941 */ /* 0x000fea0003800000 */
.L_x_181:
        /* <DEDUP_REMOVED lines=12> */
.L_x_184:
[----:B------:R-:W-:Y:S05]  /*9400*/  BSYNC B1 ;  /* 0x0000000000017941 */ /* 0x000fea0003800000 */
.L_x_183:
        /* <DEDUP_REMOVED lines=12> */
.L_x_186:
[----:B------:R-:W-:Y:S05]  /*94d0*/  BSYNC B1 ;  /* 0x0000000000017941 */ /* 0x000fea0003800000 */
.L_x_185:
        /* <DEDUP_REMOVED lines=12> */
.L_x_188:
[----:B------:R-:W-:Y:S05]  /*95a0*/  BSYNC B1 ;  /* 0x0000000000017941 */ /* 0x000fea0003800000 */
.L_x_187:
[----:B-----5:R-:W-:Y:S01]  /*95b0*/  LOP3.LUT R32, R32, 0xff, RZ, 0xc0, !PT ;  /* 0x000000ff20207812 */ /* 0x020fe200078ec0ff */
[----:B------:R-:W-:Y:S01]  /*95c0*/  BSSY B1, `(.L_x_189) ;  /* 0x000000b000017945 */ /* 0x000fe20003800000 */
[----:B------:R-:W-:Y:S02]  /*95d0*/  ISETP.LT.OR P4, PT, R35, 0x99, !P0 ;  /* 0x000000992300780c */ /* 0x000fe40004781670 */
[----:B------:R-:W-:-:S05]  /*95e0*/  F2FP.F16.E4M3.UNPACK_B R32, R32 ;  /* 0x00000020ff20723e */ /* 0x000fca00020006ff */
[----:B------:R-:W-:-:S05]  /*95f0*/  HADD2.F32 R32, -RZ, R32.H0_H0 ;  /* 0x20000020ff207230 */ /* 0x000fca0000004100 */
[----:B------:R-:W-:-:S04]  /*9600*/  FMUL R32, R32, UR21 ;  /* 0x0000001520207c20 */ /* 0x000fc80008400000 */
[----:B------:R-:W-:Y:S01]  /*9610*/  FFMA R32, R23, UR20, R32 ;  /* 0x0000001417207c23 */ /* 0x000fe20008000020 */
[----:B------:R-:W-:-:S04]  /*9620*/  PRMT R23, RZ, 0x7610, R23 ;  /* 0x00007610ff177816 */ /* 0x000fc80000000017 */
[----:B--2---:R-:W-:-:S05]  /*9630*/  F2FP.SATFINITE.E4M3.F32.PACK_AB_MERGE_C R33, RZ, R32, RZ ;  /* 0x00000020ff21723e */ /* 0x004fca00048070ff */
[----:B------:R2:W-:Y:S01]  /*9640*/  @!P3 STG.E.U8 desc[UR16][R26.64+0x91], R33 ;  /* 0x000091211a00b986 */ /* 0x0005e2000c101110 */
[----:B------:R-:W-:Y:S05]  /*9650*/  @P4 BRA `(.L_x_190) ;  /* 0x0000000000044947 */ /* 0x000fea0003800000 */
[----:B------:R0:W5:Y:S02]  /*9660*/  LDG.E.U8 R23, desc[UR16][R28.64+0x98] ;  /* 0x000098101c177981 */ /* 0x000164000c1e1100 */
.L_x_190:
[----:B------:R-:W-:Y:S05]  /*9670*/  BSYNC B1 ;  /* 0x0000000000017941 */ /* 0x000fea0003800000 */
.L_x_189:
        /* <DEDUP_REMOVED lines=8> */
[----:B------:R-:W-:-:S05]  /*9700*/  F2FP.SATFINITE.E4M3.F32.PACK_AB_MERGE_C R23, RZ, R23, RZ ;  /* 0x00000017ff17723e */ /* 0x000fca00048070ff */
[----:B------:R0:W-:Y:S01]  /*9710*/  @!P4 STG.E.U8 desc[UR16][R24.64+0x98], R23 ;  /* 0x000098171800c986 */ /* 0x0001e2000c101110 */
[----:B------:R-:W-:Y:S05]  /*9720*/  @P3 BRA `(.L_x_192) ;  /* 0x0000000000043947 */ /* 0x000fea0003800000 */
[----:B------:R0:W5:Y:S02]  /*9730*/  LDG.E.U8 R22, desc[UR16][R28.64+0x99] ;  /* 0x000099101c167981 */ /* 0x000164000c1e1100 */
.L_x_192:
[----:B------:R-:W-:Y:S05]  /*9740*/  BSYNC B1 ;  /* 0x0000000000017941 */ /* 0x000fea0003800000 */
.L_x_191:
        /* <DEDUP_REMOVED lines=8> */
[----:B0-----:R-:W-:-:S05]  /*97d0*/  F2FP.SATFINITE.E4M3.F32.PACK_AB_MERGE_C R23, RZ, R22, RZ ;  /* 0x00000016ff17723e */ /* 0x001fca00048070ff */
[----:B------:R0:W-:Y:S01]  /*97e0*/  @!P3 STG.E.U8 desc[UR16][R24.64+0x99], R23 ;  /* 0x000099171800b986 */ /* 0x0001e2000c101110 */
[----:B------:R-:W-:Y:S05]  /*97f0*/  @P4 BRA `(.L_x_194) ;  /* 0x0000000000044947 */ /* 0x000fea0003800000 */
[----:B------:R0:W5:Y:S02]  /*9800*/  LDG.E.U8 R21, desc[UR16][R30.64+0x98] ;  /* 0x000098101e157981 */ /* 0x000164000c1e1100 */
.L_x_194:
[----:B------:R-:W-:Y:S05]  /*9810*/  BSYNC B1 ;  /* 0x0000000000017941 */ /* 0x000fea0003800000 */
.L_x_193:
        /* <DEDUP_REMOVED lines=12> */
.L_x_196:
[----:B------:R-:W-:Y:S05]  /*98e0*/  BSYNC B1 ;  /* 0x0000000000017941 */ /* 0x000fea0003800000 */
.L_x_195:
        /* <DEDUP_REMOVED lines=12> */
.L_x_198:
[----:B------:R-:W-:Y:S05]  /*99b0*/  BSYNC B1 ;  /* 0x0000000000017941 */ /* 0x000fea0003800000 */
.L_x_197:
        /* <DEDUP_REMOVED lines=12> */
.L_x_200:
[----:B------:R-:W-:Y:S05]  /*9a80*/  BSYNC B1 ;  /* 0x0000000000017941 */ /* 0x000fea0003800000 */
.L_x_199:
        /* <DEDUP_REMOVED lines=12> */
.L_x_202:
[----:B------:R-:W-:Y:S05]  /*9b50*/  BSYNC B1 ;  /* 0x0000000000017941 */ /* 0x000fea0003800000 */
.L_x_201:
        /* <DEDUP_REMOVED lines=12> */
.L_x_204:
[----:B------:R-:W-:Y:S05]  /*9c20*/  BSYNC B1 ;  /* 0x0000000000017941 */ /* 0x000fea0003800000 */
.L_x_203:
        /* <DEDUP_REMOVED lines=12> */
.L_x_206:
[----:B------:R-:W-:Y:S05]  /*9cf0*/  BSYNC B1 ;  /* 0x0000000000017941 */ /* 0x000fea0003800000 */
.L_x_205:
        /* <DEDUP_REMOVED lines=12> */
.L_x_208:
[----:B------:R-:W-:Y:S05]  /*9dc0*/  BSYNC B1 ;  /* 0x0000000000017941 */ /* 0x000fea0003800000 */
.L_x_207:
        /* <DEDUP_REMOVED lines=12> */
.L_x_210:
[----:B------:R-:W-:Y:S05]  /*9e90*/  BSYNC B1 ;  /* 0x0000000000017941 */ /* 0x000fea0003800000 */
.L_x_209:
        /* <DEDUP_REMOVED lines=12> */
.L_x_212:
[----:B------:R-:W-:Y:S05]  /*9f60*/  BSYNC B1 ;  /* 0x0000000000017941 */ /* 0x000fea0003800000 */
.L_x_211:
        /* <DEDUP_REMOVED lines=12> */
.L_x_214:
[----:B------:R-:W-:Y:S05]  /*a030*/  BSYNC B1 ;  /* 0x0000000000017941 */ /* 0x000fea0003800000 */
.L_x_213:
        /* <DEDUP_REMOVED lines=12> */
.L_x_216:
[----:B------:R-:W-:Y:S05]  /*a100*/  BSYNC B1 ;  /* 0x0000000000017941 */ /* 0x000fea0003800000 */
.L_x_215:
        /* <DEDUP_REMOVED lines=12> */
.L_x_218:
[----:B------:R-:W-:Y:S05]  /*a1d0*/  BSYNC B1 ;  /* 0x0000000000017941 */ /* 0x000fea0003800000 */
.L_x_217:
        /* <DEDUP_REMOVED lines=12> */
.L_x_220:
[----:B------:R-:W-:Y:S05]  /*a2a0*/  BSYNC B1 ;  /* 0x0000000000017941 */ /* 0x000fea0003800000 */
.L_x_219:
        /* <DEDUP_REMOVED lines=12> */
.L_x_222:
[----:B------:R-:W-:Y:S05]  /*a370*/  BSYNC B1 ;  /* 0x0000000000017941 */ /* 0x000fea0003800000 */
.L_x_221:
        /* <DEDUP_REMOVED lines=12> */
.L_x_224:
[----:B------:R-:W-:Y:S05]  /*a440*/  BSYNC B1 ;  /* 0x0000000000017941 */ /* 0x000fea0003800000 */
.L_x_223:
        /* <DEDUP_REMOVED lines=12> */
.L_x_226:
[----:B------:R-:W-:Y:S05]  /*a510*/  BSYNC B1 ;  /* 0x0000000000017941 */ /* 0x000fea0003800000 */
.L_x_225:
        /* <DEDUP_REMOVED lines=12> */
.L_x_228:
[----:B------:R-:W-:Y:S05]  /*a5e0*/  BSYNC B1 ;  /* 0x0000000000017941 */ /* 0x000fea0003800000 */
.L_x_227:
        /* <DEDUP_REMOVED lines=12> */
.L_x_230:
[----:B------:R-:W-:Y:S05]  /*a6b0*/  BSYNC B1 ;  /* 0x0000000000017941 */ /* 0x000fea0003800000 */
.L_x_229:
        /* <DEDUP_REMOVED lines=12> */
.L_x_232:
[----:B------:R-:W-:Y:S05]  /*a780*/  BSYNC B1 ;  /* 0x0000000000017941 */ /* 0x000fea0003800000 */
.L_x_231:
[----:B-----5:R-:W-:Y:S01]  /*a790*/  LOP3.LUT R2, R2, 0xff, RZ, 0xc0, !PT ;  /* 0x000000ff02027812 */ /* 0x020fe200078ec0ff */
[----:B------:R-:W-:Y:S01]  /*a7a0*/  BSSY B1, `(.L_x_233) ;  /* 0x000000b000017945 */ /* 0x000fe20003800000 */
[----:B------:R-:W-:Y:S02]  /*a7b0*/  ISETP.LT.OR P4, PT, R35, 0xc1, !P1 ;  /* 0x000000c12300780c */ /* 0x000fe40004f81670 */
[----:B------:R-:W-:-:S05]  /*a7c0*/  F2FP.F16.E4M3.UNPACK_B R2, R2 ;  /* 0x00000002ff02723e */ /* 0x000fca00020006ff */
[----:B------:R-:W-:-:S05]  /*a7d0*/  HADD2.F32 R2, -RZ, R2.H0_H0 ;  /* 0x20000002ff027230 */ /* 0x000fca0000004100 */
[----:B0-----:R-:W-:-:S04]  /*a7e0*/  FMUL R3, R2, UR21 ;  /* 0x0000001502037c20 */ /* 0x001fc80008400000 */
[----:B------:R-:W-:Y:S01]  /*a7f0*/  FFMA R3, R0, UR20, R3 ;  /* 0x0000001400037c23 */ /* 0x000fe20008000003 */
[----:B------:R-:W-:-:S04]  /*a800*/  PRMT R0, RZ, 0x7610, R0 ;  /* 0x00007610ff007816 */ /* 0x000fc80000000000 */
[----:B------:R-:W-:-:S05]  /*a810*/  F2FP.SATFINITE.E4M3.F32.PACK_AB_MERGE_C R3, RZ, R3, RZ ;  /* 0x00000003ff03723e */ /* 0x000fca00048070ff */
[----:B------:R0:W-:Y:S01]  /*a820*/  @!P3 STG.E.U8 desc[UR16][R24.64+0xc1], R3 ;  /* 0x0000c1031800b986 */ /* 0x0001e2000c101110 */
[----:B------:R-:W-:Y:S05]  /*a830*/  @P4 BRA `(.L_x_234) ;  /* 0x0000000000044947 */ /* 0x000fea0003800000 */
[----:B------:R0:W5:Y:S02]  /*a840*/  LDG.E.U8 R0, desc[UR16][R30.64+0xc0] ;  /* 0x0000c0101e007981 */ /* 0x000164000c1e1100 */
.L_x_234:
[----:B------:R-:W-:Y:S05]  /*a850*/  BSYNC B1 ;  /* 0x0000000000017941 */ /* 0x000fea0003800000 */
.L_x_233:
[----:B------:R-:W2:Y:S01]  /*a860*/  LDL.LU R2, [R1] ;  /* 0x0000000001027983 */ /* 0x000ea20000300800 */
[----:B-----5:R-:W-:Y:S01]  /*a870*/  LOP3.LUT R0, R0, 0xff, RZ, 0xc0, !PT ;  /* 0x000000ff00007812 */ /* 0x020fe200078ec0ff */
[----:B------:R-:W-:Y:S01]  /*a880*/  BSSY B1, `(.L_x_235) ;  /* 0x000000b000017945 */ /* 0x000fe20003800000 */
[----:B------:R-:W-:Y:S02]  /*a890*/  ISETP.LT.OR P3, PT, R35, 0xc2, !P1 ;  /* 0x000000c22300780c */ /* 0x000fe40004f61670 */
[----:B------:R-:W-:-:S05]  /*a8a0*/  F2FP.F16.E4M3.UNPACK_B R0, R0 ;  /* 0x00000000ff00723e */ /* 0x000fca00020006ff */
[----:B------:R-:W-:-:S05]  /*a8b0*/  HADD2.F32 R0, -RZ, R0.H0_H0 ;  /* 0x20000000ff007230 */ /* 0x000fca0000004100 */
[----:B------:R-:W-:-:S04]  /*a8c0*/  FMUL R0, R0, UR21 ;  /* 0x0000001500007c20 */ /* 0x000fc80008400000 */
[----:B--2---:R-:W-:-:S05]  /*a8d0*/  FFMA R0, R2, UR20, R0 ;  /* 0x0000001402007c23 */ /* 0x004fca0008000000 */
[----:B0-----:R-:W-:Y:S02]  /*a8e0*/  F2FP.SATFINITE.E4M3.F32.PACK_AB_MERGE_C R3, RZ, R0, RZ ;  /* 0x00000000ff03723e */ /* 0x001fe400048070ff */
[----:B------:R-:W-:-:S03]  /*a8f0*/  PRMT R0, RZ, 0x7610, R0 ;  /* 0x00007610ff007816 */ /* 0x000fc60000000000 */
[----:B------:R0:W-:Y:S01]  /*a900*/  @!P4 STG.E.U8 desc[UR16][R26.64+0xc0], R3 ;  /* 0x0000c0031a00c986 */ /* 0x0001e2000c101110 */
[----:B------:R-:W-:Y:S05]  /*a910*/  @P3 BRA `(.L_x_236) ;  /* 0x0000000000043947 */ /* 0x000fea0003800000 */
[----:B------:R2:W5:Y:S02]  /*a920*/  LDG.E.U8 R0, desc[UR16][R30.64+0xc1] ;  /* 0x0000c1101e007981 */ /* 0x000564000c1e1100 */
.L_x_236:
[----:B------:R-:W-:Y:S05]  /*a930*/  BSYNC B1 ;  /* 0x0000000000017941 */ /* 0x000fea0003800000 */
.L_x_235:
[----:B------:R-:W3:Y:S01]  /*a940*/  LDL.LU R2, [R1+0x4] ;  /* 0x0000040001027983 */ /* 0x000ee20000300800 */
[----:B-----5:R-:W-:Y:S01]  /*a950*/  LOP3.LUT R0, R0, 0xff, RZ, 0xc0, !PT ;  /* 0x000000ff00007812 */ /* 0x020fe200078ec0ff */
[----:B------:R-:W-:Y:S01]  /*a960*/  BSSY B1, `(.L_x_237) ;  /* 0x000000b000017945 */ /* 0x000fe20003800000 */
[----:B------:R-:W-:Y:S02]  /*a970*/  ISETP.LT.OR P4, PT, R35, 0xc9, !P0 ;  /* 0x000000c92300780c */ /* 0x000fe40004781670 */
[----:B------:R-:W-:-:S05]  /*a980*/  F2FP.F16.E4M3.UNPACK_B R0, R0 ;  /* 0x00000000ff00723e */ /* 0x000fca00020006ff */
[----:B------:R-:W-:-:S05]  /*a990*/  HADD2.F32 R0, -RZ, R0.H0_H0 ;  /* 0x20000000ff007230 */ /* 0x000fca0000004100 */
[----:B------:R-:W-:-:S04]  /*a9a0*/  FMUL R0, R0, UR21 ;  /* 0x0000001500007c20 */ /* 0x000fc80008400000 */
[----:B---3--:R-:W-:-:S05]  /*a9b0*/  FFMA R0, R2, UR20, R0 ;  /* 0x0000001402007c23 */ /* 0x008fca0008000000 */
[----:B0-----:R-:W-:Y:S02]  /*a9c0*/  F2FP.SATFINITE.E4M3.F32.PACK_AB_MERGE_C R3, RZ, R0, RZ ;  /* 0x00000000ff03723e */ /* 0x001fe400048070ff */
[----:B------:R-:W-:-:S03]  /*a9d0*/  PRMT R0, RZ, 0x7610, R0 ;  /* 0x00007610ff007816 */ /* 0x000fc60000000000 */
[----:B------:R0:W-:Y:S01]  /*a9e0*/  @!P3 STG.E.U8 desc[UR16][R26.64+0xc1], R3 ;  /* 0x0000c1031a00b986 */ /* 0x0001e2000c101110 */
[----:B------:R-:W-:Y:S05]  /*a9f0*/  @P4 BRA `(.L_x_238) ;  /* 0x0000000000044947 */ /* 0x000fea0003800000 */
[----:B------:R3:W5:Y:S02]  /*aa00*/  LDG.E.U8 R0, desc[UR16][R28.64+0xc8] ;  /* 0x0000c8101c007981 */ /* 0x000764000c1e1100 */
.L_x_238:
[----:B------:R-:W-:Y:S05]  /*aa10*/  BSYNC B1 ;  /* 0x0000000000017941 */ /* 0x000fea0003800000 */
.L_x_237:
[----:B------:R-:W2:Y:S01]  /*aa20*/  LDL.LU R2, [R1+0x8] ;  /* 0x0000080001027983 */ /* 0x000ea20000300800 */
        /* <DEDUP_REMOVED lines=12> */
.L_x_240:
[----:B------:R-:W-:Y:S05]  /*aaf0*/  BSYNC B1 ;  /* 0x0000000000017941 */ /* 0x000fea0003800000 */
.L_x_239:
        /* <DEDUP_REMOVED lines=13> */
.L_x_242:
[----:B------:R-:W-:Y:S05]  /*abd0*/  BSYNC B1 ;  /* 0x0000000000017941 */ /* 0x000fea0003800000 */
.L_x_241:
        /* <DEDUP_REMOVED lines=13> */
.L_x_244:
[----:B------:R-:W-:Y:S05]  /*acb0*/  BSYNC B1 ;  /* 0x0000000000017941 */ /* 0x000fea0003800000 */
.L_x_243:
        /* <DEDUP_REMOVED lines=13> */
.L_x_246:
[----:B------:R-:W-:Y:S05]  /*ad90*/  BSYNC B1 ;  /* 0x0000000000017941 */ /* 0x000fea0003800000 */
.L_x_245:
        /* <DEDUP_REMOVED lines=13> */
.L_x_248:
[----:B------:R-:W-:Y:S05]  /*ae70*/  BSYNC B1 ;  /* 0x0000000000017941 */ /* 0x000fea0003800000 */
.L_x_247:
        /* <DEDUP_REMOVED lines=13> */
.L_x_250:
[----:B------:R-:W-:Y:S05]  /*af50*/  BSYNC B1 ;  /* 0x0000000000017941 */ /* 0x000fea0003800000 */
.L_x_249:
        /* <DEDUP_REMOVED lines=13> */
.L_x_252:
[----:B------:R-:W-:Y:S05]  /*b030*/  BSYNC B1 ;  /* 0x0000000000017941 */ /* 0x000fea0003800000 */
.L_x_251:
        /* <DEDUP_REMOVED lines=13> */
.L_x_254:
[----:B------:R-:W-:Y:S05]  /*b110*/  BSYNC B1 ;  /* 0x0000000000017941 */ /* 0x000fea0003800000 */
.L_x_253:
        /* <DEDUP_REMOVED lines=13> */
.L_x_256:
[----:B------:R-:W-:Y:S05]  /*b1f0*/  BSYNC B1 ;  /* 0x0000000000017941 */ /* 0x000fea0003800000 */
.L_x_255:
        /* <DEDUP_REMOVED lines=13> */
.L_x_258:
[----:B------:R-:W-:Y:S05]  /*b2d0*/  BSYNC B1 ;  /* 0x0000000000017941 */ /* 0x000fea0003800000 */
.L_x_257:
        /* <DEDUP_REMOVED lines=13> */
.L_x_260:
[----:B------:R-:W-:Y:S05]  /*b3b0*/  BSYNC B1 ;  /* 0x0000000000017941 */ /* 0x000fea0003800000 */
.L_x_259:
        /* <DEDUP_REMOVED lines=13> */
.L_x_262:
[----:B------:R-:W-:Y:S05]  /*b490*/  BSYNC B1 ;  /* 0x0000000000017941 */ /* 0x000fea0003800000 */
.L_x_261:
        /* <DEDUP_REMOVED lines=13> */
.L_x_264:
[----:B------:R-:W-:Y:S05]  /*b570*/  BSYNC B1 ;  /* 0x0000000000017941 */ /* 0x000fea0003800000 */
.L_x_263:
        /* <DEDUP_REMOVED lines=13> */
.L_x_266:
[----:B------:R-:W-:Y:S05]  /*b650*/  BSYNC B1 ;  /* 0x0000000000017941 */ /* 0x000fea0003800000 */
.L_x_265:
        /* <DEDUP_REMOVED lines=13> */
.L_x_268:
[----:B------:R-:W-:Y:S05]  /*b730*/  BSYNC B1 ;  /* 0x0000000000017941 */ /* 0x000fea0003800000 */
.L_x_267:
        /* <DEDUP_REMOVED lines=13> */
.L_x_270:
[----:B------:R-:W-:Y:S05]  /*b810*/  BSYNC B1 ;  /* 0x0000000000017941 */ /* 0x000fea0003800000 */
.L_x_269:
        /* <DEDUP_REMOVED lines=13> */
.L_x_272:
[----:B------:R-:W-:Y:S05]  /*b8f0*/  BSYNC B1 ;  /* 0x0000000000017941 */ /* 0x000fea0003800000 */
.L_x_271:
        /* <DEDUP_REMOVED lines=13> */
.L_x_274:
[----:B------:R-:W-:Y:S05]  /*b9d0*/  BSYNC B1 ;  /* 0x0000000000017941 */ /* 0x000fea0003800000 */
.L_x_273:
        /* <DEDUP_REMOVED lines=13> */
.L_x_276:
[----:B------:R-:W-:Y:S05]  /*bab0*/  BSYNC B1 ;  /* 0x0000000000017941 */ /* 0x000fea0003800000 */
.L_x_275:
        /* <DEDUP_REMOVED lines=13> */
.L_x_278:
[----:B------:R-:W-:Y:S05]  /*bb90*/  BSYNC B1 ;  /* 0x0000000000017941 */ /* 0x000fea0003800000 */
.L_x_277:
        /* <DEDUP_REMOVED lines=13> */
.L_x_280:
[----:B------:R-:W-:Y:S05]  /*bc70*/  BSYNC B1 ;  /* 0x0000000000017941 */ /* 0x000fea0003800000 */
.L_x_279:
        /* <DEDUP_REMOVED lines=13> */
.L_x_282:
[----:B------:R-:W-:Y:S05]  /*bd50*/  BSYNC B1 ;  /* 0x0000000000017941 */ /* 0x000fea0003800000 */
.L_x_281:
        /* <DEDUP_REMOVED lines=13> */
.L_x_284:
[----:B------:R-:W-:Y:S05]  /*be30*/  BSYNC B1 ;  /* 0x0000000000017941 */ /* 0x000fea0003800000 */
.L_x_283:
        /* <DEDUP_REMOVED lines=13> */
.L_x_286:
[----:B------:R-:W-:Y:S05]  /*bf10*/  BSYNC B1 ;  /* 0x0000000000017941 */ /* 0x000fea0003800000 */
.L_x_285:
        /* <DEDUP_REMOVED lines=13> */
.L_x_288:
[----:B------:R-:W-:Y:S05]  /*bff0*/  BSYNC B1 ;  /* 0x0000000000017941 */ /* 0x000fea0003800000 */
.L_x_287:
        /* <DEDUP_REMOVED lines=13> */
.L_x_290:
[----:B------:R-:W-:Y:S05]  /*c0d0*/  BSYNC B1 ;  /* 0x0000000000017941 */ /* 0x000fea0003800000 */
.L_x_289:
        /* <DEDUP_REMOVED lines=13> */
.L_x_292:
[----:B------:R-:W-:Y:S05]  /*c1b0*/  BSYNC B1 ;  /* 0x0000000000017941 */ /* 0x000fea0003800000 */
.L_x_291:
[----:B------:R-:W-:Y:S05]  /*c1c0*/  @P1 BRA `(.L_x_293) ;  /* 0x0000002000a41947 */ /* 0x000fea0003800000 */
[----:B------:R-:W2:Y:S01]  /*c1d0*/  LDL.LU R2, [R1+0x74] ;  /* 0x0000740001027983 */ /* 0x000ea20000300800 */
[----:B-----5:R-:W-:-:S04]  /*c1e0*/  LOP3.LUT R0, R0, 0xff, RZ, 0xc0, !PT ;  /* 0x000000ff00007812 */ /* 0x020fc800078ec0ff */
[----:B------:R-:W-:-:S05]  /*c1f0*/  F2FP.F16.E4M3.UNPACK_B R0, R0 ;  /* 0x00000000ff00723e */ /* 0x000fca00020006ff */
[----:B------:R-:W-:-:S05]  /*c200*/  HADD2.F32 R0, -RZ, R0.H0_H0 ;  /* 0x20000000ff007230 */ /* 0x000fca0000004100 */
[----:B------:R-:W-:-:S04]  /*c210*/  FMUL R0, R0, UR21 ;  /* 0x0000001500007c20 */ /* 0x000fc80008400000 */
[----:B--2---:R-:W-:-:S05]  /*c220*/  FFMA R0, R2, UR20, R0 ;  /* 0x0000001402007c23 */ /* 0x004fca0008000000 */
[----:B0-----:R-:W-:-:S05]  /*c230*/  F2FP.SATFINITE.E4M3.F32.PACK_AB_MERGE_C R3, RZ, R0, RZ ;  /* 0x00000000ff03723e */ /* 0x001fca00048070ff */
[----:B------:R0:W-:Y:S01]  /*c240*/  STG.E.U8 desc[UR16][R26.64+0xf9], R3 ;  /* 0x0000f9031a007986 */ /* 0x0001e2000c101110 */
[----:B------:R-:W-:Y:S05]  /*c250*/  BRA `(.L_x_293) ;  /* 0x0000002000807947 */ /* 0x000fea0003800000 */
.L_x_36:
[----:B------:R-:W-:Y:S01]  /*c260*/  ISETP.GE.AND P1, PT, R38, 0x1, PT ;  /* 0x000000012600780c */ /* 0x000fe20003f26270 */
[----:B------:R-:W-:Y:S01]  /*c270*/  FMUL R226, R226, UR20 ;  /* 0x00000014e2e27c20 */ /* 0x000fe20008400000 */
[----:B------:R-:W2:Y:S01]  /*c280*/  LDL.LU R227, [R1+0x10] ;  /* 0x0000100001e37983 */ /* 0x000ea20000300800 */
[----:B------:R-:W-:Y:S01]  /*c290*/  ISETP.GE.AND P0, PT, R38, 0x9, PT ;  /* 0x000000092600780c */ /* 0x000fe20003f06270 */
[----:B------:R-:W-:Y:S01]  /*c2a0*/  FMUL R225, R225, UR20 ;  /* 0x00000014e1e17c20 */ /* 0x000fe20008400000 */
[C---:B------:R-:W-:Y:S02]  /*c2b0*/  ISETP.LT.OR P4, PT, R35.reuse, 0x1, !P1 ;  /* 0x000000012300780c */ /* 0x040fe40004f81670 */
[C---:B------:R-:W-:Y:S02]  /*c2c0*/  ISETP.LT.OR P5, PT, R35.reuse, 0x2, !P1 ;  /* 0x000000022300780c */ /* 0x040fe40004fa1670 */
[----:B------:R-:W-:Y:S02]  /*c2d0*/  F2FP.SATFINITE.E4M3.F32.PACK_AB_MERGE_C R29, RZ, R226, RZ ;  /* 0x000000e2ff1d723e */ /* 0x000fe400048070ff */
[C---:B------:R-:W-:Y:S01]  /*c2e0*/  ISETP.LT.OR P3, PT, R35.reuse, 0x1, !P0 ;  /* 0x000000012300780c */ /* 0x040fe20004761670 */
[----:B------:R-:W-:Y:S01]  /*c2f0*/  FMUL R224, R224, UR20 ;  /* 0x00000014e0e07c20 */ /* 0x000fe20008400000 */
[----:B------:R-:W-:Y:S01]  /*c300*/  ISETP.LT.OR P6, PT, R35, 0xa, !P1 ;  /* 0x0000000a2300780c */ /* 0x000fe20004fc1670 */
[----:B------:R-:W-:Y:S01]  /*c310*/  FMUL R223, R223, UR20 ;  /* 0x00000014dfdf7c20 */ /* 0x000fe20008400000 */
[----:B------:R-:W-:Y:S01]  /*c320*/  F2FP.SATFINITE.E4M3.F32.PACK_AB_MERGE_C R225, RZ, R225, RZ ;  /* 0x000000e1ffe1723e */ /* 0x000fe200048070ff */
[----:B------:R-:W-:Y:S01]  /*c330*/  FMUL R221, R221, UR20 ;  /* 0x00000014dddd7c20 */ /* 0x000fe20008400000 */
[----:B------:R-:W-:Y:S01]  /*c340*/  FMUL R222, R222, UR20 ;  /* 0x00000014dede7c20 */ /* 0x000fe20008400000 */
[----:B------:R0:W-:Y:S01]  /*c350*/  @!P4 STG.E.U8 desc[UR16][R24.64], R29 ;  /* 0x0000001d1800c986 */ /* 0x0001e2000c101110 */
[----:B------:R-:W-:-:S02]  /*c360*/  ISETP.LT.OR P4, PT, R35, 0x2, !P0 ;  /* 0x000000022300780c */ /* 0x000fc40004781670 */
[----:B------:R-:W-:Y:S01]  /*c370*/  F2FP.SATFINITE.E4M3.F32.PACK_AB_MERGE_C R31, RZ, R224, RZ ;  /* 0x000000e0ff1f723e */ /* 0x000fe200048070ff */
[----:B------:R3:W-:Y:S01]  /*c380*/  @!P5 STG.E.U8 desc[UR16][R24.64+0x1], R225 ;  /* 0x000001e11800d986 */ /* 0x0007e2000c101110 */
[C---:B------:R-:W-:Y:S02]  /*c390*/  ISETP.LT.OR P5, PT, R35.reuse, 0x9, !P1 ;  /* 0x000000092300780c */ /* 0x040fe40004fa1670 */
[----:B------:R-:W-:Y:S01]  /*c3a0*/  F2FP.SATFINITE.E4M3.F32.PACK_AB_MERGE_C R223, RZ, R223, RZ ;  /* 0x000000dfffdf723e */ /* 0x000fe200048070ff */
[----:B------:R-:W-:Y:S01]  /*c3b0*/  FMUL R220, R220, UR20 ;  /* 0x00000014dcdc7c20 */ /* 0x000fe20008400000 */
[----:B------:R-:W-:Y:S01]  /*c3c0*/  F2FP.SATFINITE.E4M3.F32.PACK_AB_MERGE_C R221, RZ, R221, RZ ;  /* 0x000000ddffdd723e */ /* 0x000fe200048070ff */
[----:B------:R-:W-:Y:S01]  /*c3d0*/  @!P3 STG.E.U8 desc[UR16][R26.64], R31 ;  /* 0x0000001f1a00b986 */ /* 0x000fe2000c101110 */
[----:B------:R-:W-:-:S03]  /*c3e0*/  ISETP.LT.OR P3, PT, R35, 0x9, !P0 ;  /* 0x000000092300780c */ /* 0x000fc60004761670 */
[----:B------:R-:W-:Y:S01]  /*c3f0*/  @!P4 STG.E.U8 desc[UR16][R26.64+0x1], R223 ;  /* 0x000001df1a00c986 */ /* 0x000fe2000c101110 */
[----:B------:R-:W-:-:S03]  /*c400*/  ISETP.LT.OR P4, PT, R35, 0xa, !P0 ;  /* 0x0000000a2300780c */ /* 0x000fc60004781670 */
[----:B------:R-:W-:Y:S01]  /*c410*/  @!P6 STG.E.U8 desc[UR16][R24.64+0x9], R221 ;  /* 0x000009dd1800e986 */ /* 0x000fe2000c101110 */
[----:B------:R-:W-:Y:S01]  /*c420*/  ISETP.LT.OR P6, PT, R35, 0x12, !P1 ;  /* 0x000000122300780c */ /* 0x000fe20004fc1670 */
[----:B------:R-:W-:Y:S01]  /*c430*/  FMUL R219, R219, UR20 ;  /* 0x00000014dbdb7c20 */ /* 0x000fe20008400000 */
[----:B0-----:R-:W-:Y:S01]  /*c440*/  F2FP.SATFINITE.E4M3.F32.PACK_AB_MERGE_C R29, RZ, R222, RZ ;  /* 0x000000deff1d723e */ /* 0x001fe200048070ff */
[----:B------:R-:W-:Y:S01]  /*c450*/  FMUL R217, R217, UR20 ;  /* 0x00000014d9d97c20 */ /* 0x000fe20008400000 */
[----:B------:R-:W4:Y:S01]  /*c460*/  LDL.LU R226, [R1+0xc] ;  /* 0x00000c0001e27983 */ /* 0x000f220000300800 */
[----:B------:R-:W-:Y:S02]  /*c470*/  F2FP.SATFINITE.E4M3.F32.PACK_AB_MERGE_C R33, RZ, R220, RZ ;  /* 0x000000dcff21723e */ /* 0x000fe400048070ff */
[----:B------:R-:W-:Y:S01]  /*c480*/  F2FP.SATFINITE.E4M3.F32.PACK_AB_MERGE_C R219, RZ, R219, RZ ;  /* 0x000000dbffdb723e */ /* 0x000fe200048070ff */
[----:B------:R0:W-:Y:S01]  /*c490*/  @!P5 STG.E.U8 desc[UR16][R24.64+0x8], R29 ;  /* 0x0000081d1800d986 */ /* 0x0001e2000c101110 */
[----:B------:R-:W-:-:S02]  /*c4a0*/  ISETP.LT.OR P5, PT, R35, 0x11, !P1 ;  /* 0x000000112300780c */ /* 0x000fc40004fa1670 */
[----:B------:R-:W-:Y:S01]  /*c4b0*/  F2FP.SATFINITE.E4M3.F32.PACK_AB_MERGE_C R217, RZ, R217, RZ ;  /* 0x000000d9ffd9723e */ /* 0x000fe200048070ff */
[----:B---3--:R-:W3:Y:S01]  /*c4c0*/  LDL.LU R225, [R1+0x8] ;  /* 0x0000080001e17983 */ /* 0x008ee20000300800 */
[----:B------:R-:W-:-:S03]  /*c4d0*/  FMUL R218, R218, UR20 ;  /* 0x00000014dada7c20 */ /* 0x000fc60008400000 */
[----:B------:R-:W4:Y:S04]  /*c4e0*/  LDL.LU R224, [R1+0x4] ;  /* 0x0000040001e07983 */ /* 0x000f280000300800 */
[----:B------:R-:W3:Y:S01]  /*c4f0*/  LDL.LU R222, [R1] ;  /* 0x0000000001de7983 */ /* 0x000ee20000300800 */
[----:B0-----:R-:W-:Y:S01]  /*c500*/  F2FP.SATFINITE.E4M3.F32.PACK_AB_MERGE_C R29, RZ, R218, RZ ;  /* 0x000000daff1d723e */ /* 0x001fe200048070ff */
[----:B------:R-:W-:Y:S01]  /*c510*/  FMUL R216, R216, UR20 ;  /* 0x00000014d8d87c20 */ /* 0x000fe20008400000 */
[----:B------:R-:W-:Y:S01]  /*c520*/  FMUL R215, R215, UR20 ;  /* 0x00000014d7d77c20 */ /* 0x000fe20008400000 */
[----:B------:R0:W-:Y:S01]  /*c530*/  @!P3 STG.E.U8 desc[UR16][R26.64+0x8], R33 ;  /* 0x000008211a00b986 */ /* 0x0001e2000c101110 */
[----:B------:R-:W-:Y:S01]  /*c540*/  ISETP.LT.OR P3, PT, R35, 0x11, !P0 ;  /* 0x000000112300780c */ /* 0x000fe20004761670 */
[----:B------:R-:W-:Y:S01]  /*c550*/  FMUL R213, R213, UR20 ;  /* 0x00000014d5d57c20 */ /* 0x000fe20008400000 */
[----:B------:R-:W-:Y:S01]  /*c560*/  F2FP.SATFINITE.E4M3.F32.PACK_AB_MERGE_C R31, RZ, R216, RZ ;  /* 0x000000d8ff1f723e */ /* 0x000fe200048070ff */
[----:B------:R-:W-:Y:S01]  /*c570*/  @!P4 STG.E.U8 desc[UR16][R26.64+0x9], R219 ;  /* 0x000009db1a00c986 */ /* 0x000fe2000c101110 */
[C---:B------:R-:W-:Y:S01]  /*c580*/  ISETP.LT.OR P4, PT, R35.reuse, 0x12, !P0 ;  /* 0x000000122300780c */ /* 0x040fe20004781670 */
[----:B------:R-:W-:Y:S01]  /*c590*/  FMUL R214, R214, UR20 ;  /* 0x00000014d6d67c20 */ /* 0x000fe20008400000 */
[----:B------:R-:W-:Y:S01]  /*c5a0*/  F2FP.SATFINITE.E4M3.F32.PACK_AB_MERGE_C R215, RZ, R215, RZ ;  /* 0x000000d7ffd7723e */ /* 0x000fe200048070ff */
[----:B------:R-:W-:Y:S01]  /*c5b0*/  @!P6 STG.E.U8 desc[UR16][R24.64+0x11], R217 ;  /* 0x000011d91800e986 */ /* 0x000fe2000c101110 */
[C---:B------:R-:W-:Y:S01]  /*c5c0*/  ISETP.LT.OR P6, PT, R35.reuse, 0x1a, !P1 ;  /* 0x0000001a2300780c */ /* 0x040fe20004fc1670 */
[----:B------:R-:W-:Y:S01]  /*c5d0*/  FMUL R212, R212, UR20 ;  /* 0x00000014d4d47c20 */ /* 0x000fe20008400000 */
[----:B------:R-:W-:Y:S01]  /*c5e0*/  F2FP.SATFINITE.E4M3.F32.PACK_AB_MERGE_C R213, RZ, R213, RZ ;  /* 0x000000d5ffd5723e */ /* 0x000fe200048070ff */
[----:B------:R1:W-:Y:S01]  /*c5f0*/  @!P5 STG.E.U8 desc[UR16][R24.64+0x10], R29 ;  /* 0x0000101d1800d986 */ /* 0x0003e2000c101110 */
[----:B------:R-:W-:Y:S01]  /*c600*/  ISETP.LT.OR P5, PT, R35, 0x19, !P1 ;  /* 0x000000192300780c */ /* 0x000fe20004fa1670 */
[----:B------:R-:W-:Y:S01]  /*c610*/  FMUL R211, R211, UR20 ;  /* 0x00000014d3d37c20 */ /* 0x000fe20008400000 */
[----:B------:R-:W-:Y:S01]  /*c620*/  FMUL R209, R209, UR20 ;  /* 0x00000014d1d17c20 */ /* 0x000fe20008400000 */
[----:B------:R1:W-:Y:S01]  /*c630*/  @!P3 STG.E.U8 desc[UR16][R26.64+0x10], R31 ;  /* 0x0000101f1a00b986 */ /* 0x0003e2000c101110 */
[C---:B------:R-:W-:Y:S01]  /*c640*/  ISETP.LT.OR P3, PT, R35.reuse, 0x19, !P0 ;  /* 0x000000192300780c */ /* 0x040fe20004761670 */
[----:B------:R-:W-:Y:S01]  /*c650*/  FMUL R210, R210, UR20 ;  /* 0x00000014d2d27c20 */ /* 0x000fe20008400000 */
[----:B0-----:R-:W-:Y:S01]  /*c660*/  F2FP.SATFINITE.E4M3.F32.PACK_AB_MERGE_C R33, RZ, R212, RZ ;  /* 0x000000d4ff21723e */ /* 0x001fe200048070ff */
[----:B------:R-:W-:Y:S01]  /*c670*/  @!P4 STG.E.U8 desc[UR16][R26.64+0x11], R215 ;  /* 0x000011d71a00c986 */ /* 0x000fe2000c101110 */
[C---:B------:R-:W-:Y:S01]  /*c680*/  ISETP.LT.OR P4, PT, R35.reuse, 0x1a, !P0 ;  /* 0x0000001a2300780c */ /* 0x040fe20004781670 */
[----:B------:R-:W-:Y:S01]  /*c690*/  FMUL R208, R208, UR20 ;  /* 0x00000014d0d07c20 */ /* 0x000fe20008400000 */
[----:B------:R-:W-:Y:S01]  /*c6a0*/  F2FP.SATFINITE.E4M3.F32.PACK_AB_MERGE_C R211, RZ, R211, RZ ;  /* 0x000000d3ffd3723e */ /* 0x000fe200048070ff */
[----:B------:R-:W-:Y:S01]  /*c6b0*/  @!P6 STG.E.U8 desc[UR16][R24.64+0x19], R213 ;  /* 0x000019d51800e986 */ /* 0x000fe2000c101110 */
[----:B------:R-:W-:Y:S01]  /*c6c0*/  ISETP.LT.OR P6, PT, R35, 0x22, !P1 ;  /* 0x000000222300780c */ /* 0x000fe20004fc1670 */
[----:B------:R-:W-:Y:S01]  /*c6d0*/  FMUL R207, R207, UR20 ;  /* 0x00000014cfcf7c20 */ /* 0x000fe20008400000 */
[----:B-1----:R-:W-:Y:S01]  /*c6e0*/  F2FP.SATFINITE.E4M3.F32.PACK_AB_MERGE_C R29, RZ, R214, RZ ;  /* 0x000000d6ff1d723e */ /* 0x002fe200048070ff */
[----:B------:R-:W-:Y:S01]  /*c6f0*/  FMUL R205, R205, UR20 ;  /* 0x00000014cdcd7c20 */ /* 0x000fe20008400000 */
[----:B------:R-:W-:Y:S01]  /*c700*/  F2FP.SATFINITE.E4M3.F32.PACK_AB_MERGE_C R209, RZ, R209, RZ ;  /* 0x000000d1ffd1723e */ /* 0x000fe200048070ff */
[----:B------:R-:W-:Y:S01]  /*c710*/  FMUL R206, R206, UR20 ;  /* 0x00000014cece7c20 */ /* 0x000fe20008400000 */
[----:B------:R-:W-:Y:S01]  /*c720*/  F2FP.SATFINITE.E4M3.F32.PACK_AB_MERGE_C R31, RZ, R208, RZ ;  /* 0x000000d0ff1f723e */ /* 0x000fe200048070ff */
[----:B------:R0:W-:Y:S01]  /*c730*/  @!P5 STG.E.U8 desc[UR16][R24.64+0x18], R29 ;  /* 0x0000181d1800d986 */ /* 0x0001e2000c101110 */
[C---:B------:R-:W-:Y:S01]  /*c740*/  ISETP.LT.OR P5, PT, R35.reuse, 0x21, !P1 ;  /* 0x000000212300780c */ /* 0x040fe20004fa1670 */
[----:B------:R-:W-:Y:S01]  /*c750*/  FMUL R204, R204, UR20 ;  /* 0x00000014cccc7c20 */ /* 0x000fe20008400000 */
[----:B------:R-:W-:Y:S01]  /*c760*/  F2FP.SATFINITE.E4M3.F32.PACK_AB_MERGE_C R207, RZ, R207, RZ ;  /* 0x000000cfffcf723e */ /* 0x000fe200048070ff */
[----:B------:R1:W-:Y:S01]  /*c770*/  @!P3 STG.E.U8 desc[UR16][R26.64+0x18], R33 ;  /* 0x000018211a00b986 */ /* 0x0003e2000c101110 */
[----:B------:R-:W-:Y:S01]  /*c780*/  ISETP.LT.OR P3, PT, R35, 0x21, !P0 ;  /* 0x000000212300780c */ /* 0x000fe20004761670 */
[----:B------:R-:W-:Y:S01]  /*c790*/  FMUL R203, R203, UR20 ;  /* 0x00000014cbcb7c20 */ /* 0x000fe20008400000 */
[----:B------:R-:W-:Y:S01]  /*c7a0*/  F2FP.SATFINITE.E4M3.F32.PACK_AB_MERGE_C R205, RZ, R205, RZ ;  /* 0x000000cdffcd723e */ /* 0x000fe200048070ff */
[----:B------:R-:W-:Y:S01]  /*c7b0*/  @!P4 STG.E.U8 desc[UR16][R26.64+0x19], R211 ;  /* 0x000019d31a00c986 */ /* 0x000fe2000c101110 */
[----:B------:R-:W-:Y:S01]  /*c7c0*/  ISETP.LT.OR P4, PT, R35, 0x22, !P0 ;  /* 0x000000222300780c */ /* 0x000fe20004781670 */
[----:B------:R-:W-:Y:S01]  /*c7d0*/  FMUL R201, R201, UR20 ;  /* 0x00000014c9c97c20 */ /* 0x000fe20008400000 */
[----:B------:R-:W-:Y:S01]  /*c7e0*/  F2FP.SATFINITE.E4M3.F32.PACK_AB_MERGE_C R203, RZ, R203, RZ ;  /* 0x000000cbffcb723e */ /* 0x000fe200048070ff */
[----:B------:R-:W-:Y:S01]  /*c7f0*/  @!P6 STG.E.U8 desc[UR16][R24.64+0x21], R209 ;  /* 0x000021d11800e986 */ /* 0x000fe2000c101110 */
[----:B------:R-:W-:Y:S01]  /*c800*/  ISETP.LT.OR P6, PT, R35, 0x2a, !P1 ;  /* 0x0000002a2300780c */ /* 0x000fe20004fc1670 */
[----:B------:R-:W-:Y:S01]  /*c810*/  FMUL R202, R202, UR20 ;  /* 0x00000014caca7c20 */ /* 0x000fe20008400000 */
[----:B0-----:R-:W-:Y:S01]  /*c820*/  F2FP.SATFINITE.E4M3.F32.PACK_AB_MERGE_C R29, RZ, R210, RZ ;  /* 0x000000d2ff1d723e */ /* 0x001fe200048070ff */
[----:B------:R-:W-:Y:S01]  /*c830*/  FMUL R200, R200, UR20 ;  /* 0x00000014c8c87c20 */ /* 0x000fe20008400000 */
[----:B-1----:R-:W-:Y:S01]  /*c840*/  F2FP.SATFINITE.E4M3.F32.PACK_AB_MERGE_C R33, RZ, R204, RZ ;  /* 0x000000ccff21723e */ /* 0x002fe200048070ff */
[----:B------:R-:W-:Y:S01]  /*c850*/  FMUL R199, R199, UR20 ;  /* 0x00000014c7c77c20 */ /* 0x000fe20008400000 */
[----:B------:R-:W-:Y:S01]  /*c860*/  F2FP.SATFINITE.E4M3.F32.PACK_AB_MERGE_C R201, RZ, R201, RZ ;  /* 0x000000c9ffc9723e */ /* 0x000fe200048070ff */
[----:B------:R0:W-:Y:S01]  /*c870*/  @!P5 STG.E.U8 desc[UR16][R24.64+0x20], R29 ;  /* 0x0000201d1800d986 */ /* 0x0001e2000c101110 */
[----:B------:R-:W-:Y:S01]  /*c880*/  ISETP.LT.OR P5, PT, R35, 0x29, !P1 ;  /* 0x000000292300780c */ /* 0x000fe20004fa1670 */
[----:B------:R-:W-:Y:S01]  /*c890*/  FMUL R197, R197, UR20 ;  /* 0x00000014c5c57c20 */ /* 0x000fe20008400000 */
[----:B------:R-:W-:Y:S01]  /*c8a0*/  F2FP.SATFINITE.E4M3.F32.PACK_AB_MERGE_C R199, RZ, R199, RZ ;  /* 0x000000c7ffc7723e */ /* 0x000fe200048070ff */
[----:B------:R1:W-:Y:S01]  /*c8b0*/  @!P3 STG.E.U8 desc[UR16][R26.64+0x20], R31 ;  /* 0x0000201f1a00b986 */ /* 0x0003e2000c101110 */
[C---:B------:R-:W-:Y:S01]  /*c8c0*/  ISETP.LT.OR P3, PT, R35.reuse, 0x29, !P0 ;  /* 0x000000292300780c */ /* 0x040fe20004761670 */
[----:B------:R-:W-:Y:S01]  /*c8d0*/  FMUL R198, R198, UR20 ;  /* 0x00000014c6c67c20 */ /* 0x000fe20008400000 */
[----:B------:R-:W-:Y:S01]  /*c8e0*/  F2FP.SATFINITE.E4M3.F32.PACK_AB_MERGE_C R197, RZ, R197, RZ ;  /* 0x000000c5ffc5723e */ /* 0x000fe200048070ff */
[----:B------:R-:W-:Y:S01]  /*c8f0*/  @!P4 STG.E.U8 desc[UR16][R26.64+0x21], R207 ;  /* 0x000021cf1a00c986 */ /* 0x000fe2000c101110 */
[----:B------:R-:W-:Y:S01]  /*c900*/  ISETP.LT.OR P4, PT, R35, 0x2a, !P0 ;  /* 0x0000002a2300780c */ /* 0x000fe20004781670 */
[----:B------:R-:W-:Y:S01]  /*c910*/  FMUL R196, R196, UR20 ;  /* 0x00000014c4c47c20 */ /* 0x000fe20008400000 */
[----:B------:R-:W-:Y:S01]  /*c920*/  FMUL R195, R195, UR20 ;  /* 0x00000014c3c37c20 */ /* 0x000fe20008400000 */
        /* <DEDUP_REMOVED lines=27> */
[----:B------:R-:W-:Y:S01]  /*cae0*/  FMUL R186, R186, UR20 ;  /* 0x00000014baba7c20 */ /* 0x000fe20008400000 */
        /* <DEDUP_REMOVED lines=156> */
[----:B-----5:R-:W-:Y:S01]  /*d4b0*/  FMUL R0, R0, UR20 ;  /* 0x0000001400007c20 */ /* 0x020fe20008400000 */
[----:B-1----:R-:W-:Y:S01]  /*d4c0*/  F2FP.SATFINITE.E4M3.F32.PACK_AB_MERGE_C R33, RZ, R164, RZ ;  /* 0x000000a4ff21723e */ /* 0x002fe200048070ff */
        /* <DEDUP_REMOVED lines=9> */
[----:B------:R-:W-:Y:S01]  /*d560*/  FMUL R4, R4, UR20 ;  /* 0x0000001404047c20 */ /* 0x000fe20008400000 */
[----:B------:R-:W-:Y:S01]  /*d570*/  @!P4 STG.E.U8 desc[UR16][R26.64+0x71], R167 ;  /* 0x000071a71a00c986 */ /* 0x000fe2000c101110 */
[----:B------:R-:W-:-:S03]  /*d580*/  ISETP.LT.OR P4, PT, R35, 0x7a, !P0 ;  /* 0x0000007a2300780c */ /* 0x000fc60004781670 */
[----:B------:R-:W-:Y:S01]  /*d590*/  @!P6 STG.E.U8 desc[UR16][R24.64+0x79], R165 ;  /* 0x000079a51800e986 */ /* 0x000fe2000c101110 */
[----:B------:R-:W-:Y:S02]  /*d5a0*/  ISETP.LT.OR P6, PT, R35, 0x82, !P1 ;  /* 0x000000822300780c */ /* 0x000fe40004fc1670 */
[----:B0-----:R-:W-:Y:S01]  /*d5b0*/  F2FP.SATFINITE.E4M3.F32.PACK_AB_MERGE_C R29, RZ, R166, RZ ;  /* 0x000000a6ff1d723e */ /* 0x001fe200048070ff */
[----:B------:R-:W4:Y:S01]  /*d5c0*/  LDL.LU R220, [R1+0x14] ;  /* 0x0000140001dc7983 */ /* 0x000f220000300800 */
[----:B-1----:R-:W-:-:S03]  /*d5d0*/  F2FP.SATFINITE.E4M3.F32.PACK_AB_MERGE_C R31, RZ, R160, RZ ;  /* 0x000000a0ff1f723e */ /* 0x002fc600048070ff */
[----:B------:R0:W-:Y:S01]  /*d5e0*/  @!P5 STG.E.U8 desc[UR16][R24.64+0x78], R29 ;  /* 0x0000781d1800d986 */ /* 0x0001e2000c101110 */
[----:B------:R-:W-:-:S03]  /*d5f0*/  ISETP.LT.OR P5, PT, R35, 0x81, !P1 ;  /* 0x000000812300780c */ /* 0x000fc60004fa1670 */
[----:B------:R1:W-:Y:S01]  /*d600*/  @!P3 STG.E.U8 desc[UR16][R26.64+0x78], R33 ;  /* 0x000078211a00b986 */ /* 0x0003e2000c101110 */
[----:B------:R-:W-:-:S03]  /*d610*/  ISETP.LT.OR P3, PT, R35, 0x81, !P0 ;  /* 0x000000812300780c */ /* 0x000fc60004761670 */
        /* <DEDUP_REMOVED lines=26> */
[----:B0-----:R-:W-:Y:S02]  /*d7c0*/  F2FP.SATFINITE.E4M3.F32.PACK_AB_MERGE_C R29, RZ, R154, RZ ;  /* 0x0000009aff1d723e */ /* 0x001fe400048070ff */
[----:B-1----:R-:W-:-:S03]  /*d7d0*/  F2FP.SATFINITE.E4M3.F32.PACK_AB_MERGE_C R33, RZ, R20, RZ ;  /* 0x00000014ff21723e */ /* 0x002fc600048070ff */
[----:B------:R0:W-:Y:S01]  /*d7e0*/  @!P5 STG.E.U8 desc[UR16][R24.64+0x90], R29 ;  /* 0x0000901d1800d986 */ /* 0x0001e2000c101110 */
[----:B------:R-:W-:-:S03]  /*d7f0*/  ISETP.LT.OR P5, PT, R35, 0x99, !P1 ;  /* 0x000000992300780c */ /* 0x000fc60004fa1670 */
[----:B------:R-:W-:Y:S01]  /*d800*/  @!P3 STG.E.U8 desc[UR16][R26.64+0x90], R31 ;  /* 0x0000901f1a00b986 */ /* 0x000fe2000c101110 */
[----:B------:R-:W-:-:S03]  /*d810*/  ISETP.LT.OR P3, PT, R35, 0x99, !P0 ;  /* 0x000000992300780c */ /* 0x000fc60004761670 */
[----:B------:R1:W-:Y:S01]  /*d820*/  @!P4 STG.E.U8 desc[UR16][R26.64+0x91], R23 ;  /* 0x000091171a00c986 */ /* 0x0003e2000c101110 */
[----:B------:R-:W-:-:S03]  /*d830*/  ISETP.LT.OR P4, PT, R35, 0x9a, !P0 ;  /* 0x0000009a2300780c */ /* 0x000fc60004781670 */
[----:B------:R2:W-:Y:S01]  /*d840*/  @!P6 STG.E.U8 desc[UR16][R24.64+0x99], R21 ;  /* 0x000099151800e986 */ /* 0x0005e2000c101110 */
[----:B------:R-:W-:Y:S02]  /*d850*/  ISETP.LT.OR P6, PT, R35, 0xa2, !P1 ;  /* 0x000000a22300780c */ /* 0x000fe40004fc1670 */
[----:B0-----:R-:W-:-:S05]  /*d860*/  F2FP.SATFINITE.E4M3.F32.PACK_AB_MERGE_C R29, RZ, R22, RZ ;  /* 0x00000016ff1d723e */ /* 0x001fca00048070ff */
[----:B------:R-:W-:Y:S01]  /*d870*/  @!P5 STG.E.U8 desc[UR16][R24.64+0x98], R29 ;  /* 0x0000981d1800d986 */ /* 0x000fe2000c101110 */
[C---:B------:R-:W-:Y:S02]  /*d880*/  ISETP.LT.OR P5, PT, R35.reuse, 0xa1, !P1 ;  /* 0x000000a12300780c */ /* 0x040fe40004fa1670 */
[----:B-1----:R-:W-:Y:S01]  /*d890*/  F2FP.SATFINITE.E4M3.F32.PACK_AB_MERGE_C R23, RZ, R18, RZ ;  /* 0x00000012ff17723e */ /* 0x002fe200048070ff */
[----:B------:R-:W-:Y:S01]  /*d8a0*/  @!P3 STG.E.U8 desc[UR16][R26.64+0x98], R33 ;  /* 0x000098211a00b986 */ /* 0x000fe2000c101110 */
[C---:B------:R-:W-:Y:S02]  /*d8b0*/  ISETP.LT.OR P3, PT, R35.reuse, 0xa1, !P0 ;  /* 0x000000a12300780c */ /* 0x040fe40004761670 */
[----:B--2---:R-:W-:Y:S01]  /*d8c0*/  F2FP.SATFINITE.E4M3.F32.PACK_AB_MERGE_C R21, RZ, R16, RZ ;  /* 0x00000010ff15723e */ /* 0x004fe200048070ff */
[----:B------:R0:W-:Y:S01]  /*d8d0*/  @!P4 STG.E.U8 desc[UR16][R26.64+0x99], R19 ;  /* 0x000099131a00c986 */ /* 0x0001e2000c101110 */
[----:B------:R-:W-:-:S03]  /*d8e0*/  ISETP.LT.OR P4, PT, R35, 0xa2, !P0 ;  /* 0x000000a22300780c */ /* 0x000fc60004781670 */
[----:B------:R1:W-:Y:S01]  /*d8f0*/  @!P6 STG.E.U8 desc[UR16][R24.64+0xa1], R17 ;  /* 0x0000a1111800e986 */ /* 0x0003e2000c101110 */
[----:B------:R-:W-:-:S03]  /*d900*/  ISETP.LT.OR P6, PT, R35, 0xaa, !P1 ;  /* 0x000000aa2300780c */ /* 0x000fc60004fc1670 */
[----:B------:R-:W-:Y:S01]  /*d910*/  @!P5 STG.E.U8 desc[UR16][R24.64+0xa0], R23 ;  /* 0x0000a0171800d986 */ /* 0x000fe2000c101110 */
[----:B------:R-:W-:-:S03]  /*d920*/  ISETP.LT.OR P5, PT, R35, 0xa9, !P1 ;  /* 0x000000a92300780c */ /* 0x000fc60004fa1670 */
[----:B------:R-:W-:Y:S01]  /*d930*/  @!P3 STG.E.U8 desc[UR16][R26.64+0xa0], R21 ;  /* 0x0000a0151a00b986 */ /* 0x000fe2000c101110 */
[C---:B------:R-:W-:Y:S02]  /*d940*/  ISETP.LT.OR P3, PT, R35.reuse, 0xa9, !P0 ;  /* 0x000000a92300780c */ /* 0x040fe40004761670 */
[----:B0-----:R-:W-:Y:S01]  /*d950*/  F2FP.SATFINITE.E4M3.F32.PACK_AB_MERGE_C R19, RZ, R14, RZ ;  /* 0x0000000eff13723e */ /* 0x001fe200048070ff */
[----:B------:R0:W-:Y:S01]  /*d960*/  @!P4 STG.E.U8 desc[UR16][R26.64+0xa1], R15 ;  /* 0x0000a10f1a00c986 */ /* 0x0001e2000c101110 */
[C---:B------:R-:W-:Y:S02]  /*d970*/  ISETP.LT.OR P4, PT, R35.reuse, 0xaa, !P0 ;  /* 0x000000aa2300780c */ /* 0x040fe40004781670 */
[----:B-1----:R-:W-:Y:S01]  /*d980*/  F2FP.SATFINITE.E4M3.F32.PACK_AB_MERGE_C R17, RZ, R12, RZ ;  /* 0x0000000cff11723e */ /* 0x002fe200048070ff */
        /* <DEDUP_REMOVED lines=15> */
[----:B0-----:R-:W-:Y:S02]  /*da80*/  F2FP.SATFINITE.E4M3.F32.PACK_AB_MERGE_C R11, RZ, R6, RZ ;  /* 0x00000006ff0b723e */ /* 0x001fe400048070ff */
[C---:B------:R-:W-:Y:S01]  /*da90*/  ISETP.LT.OR P3, PT, R35.reuse, 0xb9, !P0 ;  /* 0x000000b92300780c */ /* 0x040fe20004761670 */
[----:B------:R0:W-:Y:S01]  /*daa0*/  @!P4 STG.E.U8 desc[UR16][R26.64+0xb1], R7 ;  /* 0x0000b1071a00c986 */ /* 0x0001e2000c101110 */
[----:B-1----:R-:W-:Y:S02]  /*dab0*/  F2FP.SATFINITE.E4M3.F32.PACK_AB_MERGE_C R9, RZ, R4, RZ ;  /* 0x00000004ff09723e */ /* 0x002fe400048070ff */
[----:B------:R-:W-:Y:S01]  /*dac0*/  ISETP.LT.OR P4, PT, R35, 0xba, !P0 ;  /* 0x000000ba2300780c */ /* 0x000fe20004781670 */
[----:B------:R1:W-:Y:S04]  /*dad0*/  @!P6 STG.E.U8 desc[UR16][R24.64+0xb9], R5 ;  /* 0x0000b9051800e986 */ /* 0x0003e8000c101110 */
[----:B------:R2:W-:Y:S01]  /*dae0*/  @!P5 STG.E.U8 desc[UR16][R24.64+0xb8], R11 ;  /* 0x0000b80b1800d986 */ /* 0x0005e2000c101110 */
[----:B------:R-:W-:Y:S01]  /*daf0*/  FMUL R4, R227, UR20 ;  /* 0x00000014e3047c20 */ /* 0x000fe20008400000 */
[----:B------:R-:W-:-:S02]  /*db00*/  ISETP.LT.OR P5, PT, R35, 0xc1, !P1 ;  /* 0x000000c12300780c */ /* 0x000fc40004fa1670 */
[----:B0-----:R-:W-:Y:S02]  /*db10*/  F2FP.SATFINITE.E4M3.F32.PACK_AB_MERGE_C R7, RZ, R3, RZ ;  /* 0x00000003ff07723e */ /* 0x001fe400048070ff */
[----:B-1----:R-:W-:Y:S01]  /*db20*/  F2FP.SATFINITE.E4M3.F32.PACK_AB_MERGE_C R5, RZ, R0, RZ ;  /* 0x00000000ff05723e */ /* 0x002fe200048070ff */
[----:B---3--:R-:W-:Y:S01]  /*db30*/  FMUL R0, R222, UR20 ;  /* 0x00000014de007c20 */ /* 0x008fe20008400000 */
[----:B------:R-:W-:Y:S01]  /*db40*/  ISETP.LT.OR P6, PT, R35, 0xc2, !P1 ;  /* 0x000000c22300780c */ /* 0x000fe20004fc1670 */
[----:B------:R-:W3:Y:S01]  /*db50*/  LDL.LU R222, [R1+0x20] ;  /* 0x0000200001de7983 */ /* 0x000ee20000300800 */
[----:B--2---:R-:W-:Y:S02]  /*db60*/  F2FP.SATFINITE.E4M3.F32.PACK_AB_MERGE_C R11, RZ, R2, RZ ;  /* 0x00000002ff0b723e */ /* 0x004fe400048070ff */
[----:B------:R-:W-:Y:S01]  /*db70*/  F2FP.SATFINITE.E4M3.F32.PACK_AB_MERGE_C R13, RZ, R0, RZ ;  /* 0x00000000ff0d723e */ /* 0x000fe200048070ff */
[----:B----4-:R-:W-:Y:S01]  /*db80*/  FMUL R0, R224, UR20 ;  /* 0x00000014e0007c20 */ /* 0x010fe20008400000 */
[----:B------:R-:W-:Y:S01]  /*db90*/  FMUL R2, R225, UR20 ;  /* 0x00000014e1027c20 */ /* 0x000fe20008400000 */
[----:B------:R-:W2:Y:S04]  /*dba0*/  LDL.LU R224, [R1+0x24] ;  /* 0x0000240001e07983 */ /* 0x000ea80000300800 */
[----:B------:R-:W4:Y:S01]  /*dbb0*/  LDL.LU R225, [R1+0x28] ;  /* 0x0000280001e17983 */ /* 0x000f220000300800 */
[----:B------:R-:W-:-:S03]  /*dbc0*/  FMUL R3, R226, UR20 ;  /* 0x00000014e2037c20 */ /* 0x000fc60008400000 */
[----:B------:R-:W4:Y:S04]  /*dbd0*/  LDL.LU R226, [R1+0x2c] ;  /* 0x00002c0001e27983 */ /* 0x000f280000300800 */
[----:B------:R-:W4:Y:S04]  /*dbe0*/  LDL.LU R227, [R1+0x30] ;  /* 0x0000300001e37983 */ /* 0x000f280000300800 */
[----:B------:R-:W-:Y:S01]  /*dbf0*/  @!P3 STG.E.U8 desc[UR16][R26.64+0xb8], R9 ;  /* 0x0000b8091a00b986 */ /* 0x000fe2000c101110 */
[----:B------:R-:W-:-:S03]  /*dc00*/  ISETP.LT.OR P3, PT, R35, 0xc1, !P0 ;  /* 0x000000c12300780c */ /* 0x000fc60004761670 */
[----:B------:R0:W-:Y:S01]  /*dc10*/  @!P4 STG.E.U8 desc[UR16][R26.64+0xb9], R7 ;  /* 0x0000b9071a00c986 */ /* 0x0001e2000c101110 */
[----:B------:R-:W-:-:S03]  /*dc20*/  ISETP.LT.OR P4, PT, R35, 0xc2, !P0 ;  /* 0x000000c22300780c */ /* 0x000fc60004781670 */
[----:B------:R-:W-:Y:S01]  /*dc30*/  @!P5 STG.E.U8 desc[UR16][R24.64+0xc0], R11 ;  /* 0x0000c00b1800d986 */ /* 0x000fe2000c101110 */
[----:B------:R-:W-:-:S03]  /*dc40*/  ISETP.LT.OR P5, PT, R35, 0xc9, !P1 ;  /* 0x000000c92300780c */ /* 0x000fc60004fa1670 */
[----:B------:R1:W-:Y:S01]  /*dc50*/  @!P6 STG.E.U8 desc[UR16][R24.64+0xc1], R5 ;  /* 0x0000c1051800e986 */ /* 0x0003e2000c101110 */
[----:B0-----:R-:W-:-:S03]  /*dc60*/  F2FP.SATFINITE.E4M3.F32.PACK_AB_MERGE_C R7, RZ, R0, RZ ;  /* 0x00000000ff07723e */ /* 0x001fc600048070ff */
[----:B------:R-:W-:Y:S01]  /*dc70*/  @!P3 STG.E.U8 desc[UR16][R26.64+0xc0], R13 ;  /* 0x0000c00d1a00b986 */ /* 0x000fe2000c101110 */
[C---:B------:R-:W-:Y:S02]  /*dc80*/  ISETP.LT.OR P6, PT, R35.reuse, 0xca, !P1 ;  /* 0x000000ca2300780c */ /* 0x040fe40004fc1670 */
[----:B-1----:R-:W-:Y:S01]  /*dc90*/  F2FP.SATFINITE.E4M3.F32.PACK_AB_MERGE_C R5, RZ, R2, RZ ;  /* 0x00000002ff05723e */ /* 0x002fe200048070ff */
[----:B------:R0:W-:Y:S01]  /*dca0*/  @!P4 STG.E.U8 desc[UR16][R26.64+0xc1], R7 ;  /* 0x0000c1071a00c986 */ /* 0x0001e2000c101110 */
[C---:B------:R-:W-:Y:S02]  /*dcb0*/  ISETP.LT.OR P3, PT, R35.reuse, 0xc9, !P0 ;  /* 0x000000c92300780c */ /* 0x040fe40004761670 */
[C---:B------:R-:W-:Y:S01]  /*dcc0*/  ISETP.LT.OR P4, PT, R35.reuse, 0xca, !P0 ;  /* 0x000000ca2300780c */ /* 0x040fe20004781670 */
[----:B------:R1:W-:Y:S01]  /*dcd0*/  @!P5 STG.E.U8 desc[UR16][R24.64+0xc8], R5 ;  /* 0x0000c8051800d986 */ /* 0x0003e2000c101110 */
[----:B------:R-:W-:Y:S02]  /*dce0*/  ISETP.LT.OR P5, PT, R35, 0xd1, !P1 ;  /* 0x000000d12300780c */ /* 0x000fe40004fa1670 */
[----:B------:R-:W-:-:S02]  /*dcf0*/  F2FP.SATFINITE.E4M3.F32.PACK_AB_MERGE_C R9, RZ, R3, RZ ;  /* 0x00000003ff09723e */ /* 0x000fc400048070ff */
[----:B------:R-:W-:-:S03]  /*dd00*/  F2FP.SATFINITE.E4M3.F32.PACK_AB_MERGE_C R11, RZ, R4, RZ ;  /* 0x00000004ff0b723e */ /* 0x000fc600048070ff */
[----:B------:R1:W-:Y:S04]  /*dd10*/  @!P6 STG.E.U8 desc[UR16][R24.64+0xc9], R9 ;  /* 0x0000c9091800e986 */ /* 0x0003e8000c101110 */
[----:B------:R-:W-:Y:S01]  /*dd20*/  @!P3 STG.E.U8 desc[UR16][R26.64+0xc8], R11 ;  /* 0x0000c80b1a00b986 */ /* 0x000fe2000c101110 */
[----:B------:R-:W-:-:S03]  /*dd30*/  FMUL R0, R220, UR20 ;  /* 0x00000014dc007c20 */ /* 0x000fc60008400000 */
[----:B------:R-:W4:Y:S02]  /*dd40*/  LDL.LU R220, [R1+0x34] ;  /* 0x0000340001dc7983 */ /* 0x000f240000300800 */
[----:B0-----:R-:W-:Y:S01]  /*dd50*/  F2FP.SATFINITE.E4M3.F32.PACK_AB_MERGE_C R7, RZ, R0, RZ ;  /* 0x00000000ff07723e */ /* 0x001fe200048070ff */
[----:B------:R-:W-:Y:S02]  /*dd60*/  FMUL R2, R221, UR20 ;  /* 0x00000014dd027c20 */ /* 0x000fe40008400000 */
[----:B------:R-:W4:Y:S03]  /*dd70*/  LDL.LU R221, [R1+0x38] ;  /* 0x0000380001dd7983 */ /* 0x000f260000300800 */
[----:B-1----:R-:W-:Y:S01]  /*dd80*/  F2FP.SATFINITE.E4M3.F32.PACK_AB_MERGE_C R5, RZ, R2, RZ ;  /* 0x00000002ff05723e */ /* 0x002fe200048070ff */
[----:B------:R-:W-:Y:S04]  /*dd90*/  @!P4 STG.E.U8 desc[UR16][R26.64+0xc9], R7 ;  /* 0x0000c9071a00c986 */ /* 0x000fe8000c101110 */
[----:B------:R0:W-:Y:S01]  /*dda0*/  @!P5 STG.E.U8 desc[UR16][R24.64+0xd0], R5 ;  /* 0x0000d0051800d986 */ /* 0x0001e2000c101110 */
[----:B------:R-:W-:-:S03]  /*ddb0*/  FMUL R3, R223, UR20 ;  /* 0x00000014df037c20 */ /* 0x000fc60008400000 */
[----:B------:R-:W4:Y:S02]  /*ddc0*/  LDL.LU R223, [R1+0x3c] ;  /* 0x00003c0001df7983 */ /* 0x000f240000300800 */
[----:B------:R-:W-:Y:S01]  /*ddd0*/  F2FP.SATFINITE.E4M3.F32.PACK_AB_MERGE_C R9, RZ, R3, RZ ;  /* 0x00000003ff09723e */ /* 0x000fe200048070ff */
[----:B---3--:R-:W-:Y:S02]  /*dde0*/  FMUL R0, R222, UR20 ;  /* 0x00000014de007c20 */ /* 0x008fe40008400000 */
[----:B------:R-:W3:Y:S03]  /*ddf0*/  LDL.LU R222, [R1+0x40] ;  /* 0x0000400001de7983 */ /* 0x000ee60000300800 */
[----:B------:R-:W-:Y:S01]  /*de00*/  F2FP.SATFINITE.E4M3.F32.PACK_AB_MERGE_C R13, RZ, R0, RZ ;  /* 0x00000000ff0d723e */ /* 0x000fe200048070ff */
[----:B--2---:R-:W-:Y:S02]  /*de10*/  FMUL R2, R224, UR20 ;  /* 0x00000014e0027c20 */ /* 0x004fe40008400000 */
[----:B------:R-:W2:Y:S01]  /*de20*/  LDL.LU R224, [R1+0x44] ;  /* 0x0000440001e07983 */ /* 0x000ea20000300800 */
[----:B----4-:R-:W-:-:S03]  /*de30*/  FMUL R0, R225, UR20 ;  /* 0x00000014e1007c20 */ /* 0x010fc60008400000 */
[----:B------:R-:W4:Y:S01]  /*de40*/  LDL.LU R225, [R1+0x48] ;  /* 0x0000480001e17983 */ /* 0x000f220000300800 */
[----:B------:R-:W-:Y:S01]  /*de50*/  FMUL R3, R226, UR20 ;  /* 0x00000014e2037c20 */ /* 0x000fe20008400000 */
[----:B0-----:R-:W-:Y:S02]  /*de60*/  F2FP.SATFINITE.E4M3.F32.PACK_AB_MERGE_C R5, RZ, R0, RZ ;  /* 0x00000000ff05723e */ /* 0x001fe400048070ff */
[----:B------:R-:W4:Y:S01]  /*de70*/  LDL.LU R226, [R1+0x4c] ;  /* 0x00004c0001e27983 */ /* 0x000f220000300800 */
[----:B------:R-:W-:-:S03]  /*de80*/  FMUL R0, R227, UR20 ;  /* 0x00000014e3007c20 */ /* 0x000fc60008400000 */
[----:B------:R-:W4:Y:S01]  /*de90*/  LDL.LU R227, [R1+0x50] ;  /* 0x0000500001e37983 */ /* 0x000f220000300800 */
[C---:B------:R-:W-:Y:S02]  /*dea0*/  ISETP.LT.OR P6, PT, R35.reuse, 0xd2, !P1 ;  /* 0x000000d22300780c */ /* 0x040fe40004fc1670 */
[C---:B------:R-:W-:Y:S01]  /*deb0*/  ISETP.LT.OR P4, PT, R35.reuse, 0xd2, !P0 ;  /* 0x000000d22300780c */ /* 0x040fe20004781670 */
[----:B------:R-:W4:Y:S01]  /*dec0*/  LDL.LU R218, [R1+0x54] ;  /* 0x0000540001da7983 */ /* 0x000f220000300800 */
[C---:B------:R-:W-:Y:S02]  /*ded0*/  ISETP.LT.OR P3, PT, R35.reuse, 0xd1, !P0 ;  /* 0x000000d12300780c */ /* 0x040fe40004761670 */
[----:B------:R-:W-:Y:S02]  /*dee0*/  ISETP.LT.OR P5, PT, R35, 0xd9, !P1 ;  /* 0x000000d92300780c */ /* 0x000fe40004fa1670 */
[----:B------:R-:W-:Y:S02]  /*def0*/  F2FP.SATFINITE.E4M3.F32.PACK_AB_MERGE_C R7, RZ, R2, RZ ;  /* 0x00000002ff07723e */ /* 0x000fe400048070ff */
[----:B------:R-:W-:-:S03]  /*df00*/  F2FP.SATFINITE.E4M3.F32.PACK_AB_MERGE_C R11, RZ, R0, RZ ;  /* 0x00000000ff0b723e */ /* 0x000fc600048070ff */
[----:B------:R0:W-:Y:S01]  /*df10*/  @!P6 STG.E.U8 desc[UR16][R24.64+0xd1], R9 ;  /* 0x0000d1091800e986 */ /* 0x0001e2000c101110 */
[----:B------:R-:W-:-:S03]  /*df20*/  ISETP.LT.OR P6, PT, R35, 0xda, !P1 ;  /* 0x000000da2300780c */ /* 0x000fc60004fc1670 */
[----:B------:R-:W-:Y:S01]  /*df30*/  @!P4 STG.E.U8 desc[UR16][R26.64+0xd1], R7 ;  /* 0x0000d1071a00c986 */ /* 0x000fe2000c101110 */
[----:B------:R-:W-:-:S03]  /*df40*/  ISETP.LT.OR P4, PT, R35, 0xda, !P0 ;  /* 0x000000da2300780c */ /* 0x000fc60004781670 */
[----:B------:R-:W-:Y:S01]  /*df50*/  @!P3 STG.E.U8 desc[UR16][R26.64+0xd0], R13 ;  /* 0x0000d00d1a00b986 */ /* 0x000fe2000c101110 */
[----:B0-----:R-:W-:-:S03]  /*df60*/  F2FP.SATFINITE.E4M3.F32.PACK_AB_MERGE_C R9, RZ, R3, RZ ;  /* 0x00000003ff09723e */ /* 0x001fc600048070ff */
[----:B------:R0:W-:Y:S04]  /*df70*/  @!P5 STG.E.U8 desc[UR16][R24.64+0xd8], R5 ;  /* 0x0000d8051800d986 */ /* 0x0001e8000c101110 */
[----:B------:R1:W-:Y:S01]  /*df80*/  @!P6 STG.E.U8 desc[UR16][R24.64+0xd9], R9 ;  /* 0x0000d9091800e986 */ /* 0x0003e2000c101110 */
[----:B------:R-:W-:-:S03]  /*df90*/  FMUL R0, R220, UR20 ;  /* 0x00000014dc007c20 */ /* 0x000fc60008400000 */
[----:B------:R-:W4:Y:S02]  /*dfa0*/  LDL.LU R220, [R1+0x58] ;  /* 0x0000580001dc7983 */ /* 0x000f240000300800 */
[----:B0-----:R-:W-:Y:S01]  /*dfb0*/  F2FP.SATFINITE.E4M3.F32.PACK_AB_MERGE_C R5, RZ, R0, RZ ;  /* 0x00000000ff05723e */ /* 0x001fe200048070ff */
[----:B------:R-:W-:Y:S02]  /*dfc0*/  FMUL R2, R221, UR20 ;  /* 0x00000014dd027c20 */ /* 0x000fe40008400000 */
[----:B------:R-:W4:Y:S03]  /*dfd0*/  LDL.LU R221, [R1+0x5c] ;  /* 0x00005c0001dd7983 */ /* 0x000f260000300800 */
[----:B------:R-:W-:Y:S01]  /*dfe0*/  F2FP.SATFINITE.E4M3.F32.PACK_AB_MERGE_C R7, RZ, R2, RZ ;  /* 0x00000002ff07723e */ /* 0x000fe200048070ff */
[----:B------:R0:W-:Y:S01]  /*dff0*/  @!P4 STG.E.U8 desc[UR16][R26.64+0xd9], R5 ;  /* 0x0000d9051a00c986 */ /* 0x0001e2000c101110 */
[----:B------:R-:W-:-:S03]  /*e000*/  FMUL R3, R223, UR20 ;  /* 0x00000014df037c20 */ /* 0x000fc60008400000 */
[----:B------:R-:W4:Y:S02]  /*e010*/  LDL.LU R223, [R1+0x60] ;  /* 0x0000600001df7983 */ /* 0x000f240000300800 */
[----:B-1----:R-:W-:Y:S01]  /*e020*/  F2FP.SATFINITE.E4M3.F32.PACK_AB_MERGE_C R9, RZ, R3, RZ ;  /* 0x00000003ff09723e */ /* 0x002fe200048070ff */
[----:B---3--:R-:W-:Y:S02]  /*e030*/  FMUL R4, R222, UR20 ;  /* 0x00000014de047c20 */ /* 0x008fe40008400000 */
[----:B------:R-:W3:Y:S01]  /*e040*/  LDL.LU R222, [R1+0x64] ;  /* 0x0000640001de7983 */ /* 0x000ee20000300800 */
[----:B--2---:R-:W-:-:S03]  /*e050*/  FMUL R0, R224, UR20 ;  /* 0x00000014e0007c20 */ /* 0x004fc60008400000 */
[----:B------:R-:W2:Y:S01]  /*e060*/  LDL.LU R224, [R1+0x68] ;  /* 0x0000680001e07983 */ /* 0x000ea20000300800 */
[----:B----4-:R-:W-:Y:S01]  /*e070*/  FMUL R2, R225, UR20 ;  /* 0x00000014e1027c20 */ /* 0x010fe20008400000 */
[----:B0-----:R-:W-:Y:S02]  /*e080*/  F2FP.SATFINITE.E4M3.F32.PACK_AB_MERGE_C R5, RZ, R0, RZ ;  /* 0x00000000ff05723e */ /* 0x001fe400048070ff */
[----:B------:R-:W4:Y:S01]  /*e090*/  LDL.LU R225, [R1+0x6c] ;  /* 0x00006c0001e17983 */ /* 0x000f220000300800 */
[----:B------:R-:W-:-:S03]  /*e0a0*/  FMUL R3, R226, UR20 ;  /* 0x00000014e2037c20 */ /* 0x000fc60008400000 */
[----:B------:R-:W4:Y:S01]  /*e0b0*/  LDL.LU R226, [R1+0x70] ;  /* 0x0000700001e27983 */ /* 0x000f220000300800 */
[----:B------:R-:W-:-:S03]  /*e0c0*/  FMUL R0, R227, UR20 ;  /* 0x00000014e3007c20 */ /* 0x000fc60008400000 */
[----:B------:R-:W4:Y:S01]  /*e0d0*/  LDL.LU R227, [R1+0x74] ;  /* 0x0000740001e37983 */ /* 0x000f220000300800 */
[C---:B------:R-:W-:Y:S02]  /*e0e0*/  ISETP.LT.OR P3, PT, R35.reuse, 0xd9, !P0 ;  /* 0x000000d92300780c */ /* 0x040fe40004761670 */
[C---:B------:R-:W-:Y:S02]  /*e0f0*/  ISETP.LT.OR P5, PT, R35.reuse, 0xe1, !P1 ;  /* 0x000000e12300780c */ /* 0x040fe40004fa1670 */
[C---:B------:R-:W-:Y:S02]  /*e100*/  ISETP.LT.OR P6, PT, R35.reuse, 0xe2, !P1 ;  /* 0x000000e22300780c */ /* 0x040fe40004fc1670 */
[----:B------:R-:W-:-:S07]  /*e110*/  ISETP.LT.OR P4, PT, R35, 0xe2, !P0 ;  /* 0x000000e22300780c */ /* 0x000fce0004781670 */
[----:B------:R-:W-:Y:S01]  /*e120*/  @!P3 STG.E.U8 desc[UR16][R26.64+0xd8], R11 ;  /* 0x0000d80b1a00b986 */ /* 0x000fe2000c101110 */
[----:B------:R-:W-:-:S03]  /*e130*/  ISETP.LT.OR P3, PT, R35, 0xe1, !P0 ;  /* 0x000000e12300780c */ /* 0x000fc60004761670 */
[----:B------:R0:W-:Y:S01]  /*e140*/  @!P5 STG.E.U8 desc[UR16][R24.64+0xe0], R7 ;  /* 0x0000e0071800d986 */ /* 0x0001e2000c101110 */
[----:B------:R-:W-:-:S03]  /*e150*/  ISETP.LT.OR P5, PT, R35, 0xe9, !P1 ;  /* 0x000000e92300780c */ /* 0x000fc60004fa1670 */
[----:B------:R1:W-:Y:S01]  /*e160*/  @!P6 STG.E.U8 desc[UR16][R24.64+0xe1], R9 ;  /* 0x0000e1091800e986 */ /* 0x0003e2000c101110 */
[----:B------:R-:W-:Y:S02]  /*e170*/  ISETP.LT.OR P6, PT, R35, 0xea, !P1 ;  /* 0x000000ea2300780c */ /* 0x000fe40004fc1670 */
[----:B------:R-:W-:Y:S01]  /*e180*/  F2FP.SATFINITE.E4M3.F32.PACK_AB_MERGE_C R13, RZ, R4, RZ ;  /* 0x00000004ff0d723e */ /* 0x000fe200048070ff */
[----:B------:R1:W-:Y:S01]  /*e190*/  @!P4 STG.E.U8 desc[UR16][R26.64+0xe1], R5 ;  /* 0x0000e1051a00c986 */ /* 0x0003e2000c101110 */
[----:B0-----:R-:W-:-:S03]  /*e1a0*/  F2FP.SATFINITE.E4M3.F32.PACK_AB_MERGE_C R7, RZ, R2, RZ ;  /* 0x00000002ff07723e */ /* 0x001fc600048070ff */
[----:B------:R-:W-:Y:S01]  /*e1b0*/  @!P3 STG.E.U8 desc[UR16][R26.64+0xe0], R13 ;  /* 0x0000e00d1a00b986 */ /* 0x000fe2000c101110 */
[----:B-1----:R-:W-:-:S03]  /*e1c0*/  F2FP.SATFINITE.E4M3.F32.PACK_AB_MERGE_C R9, RZ, R3, RZ ;  /* 0x00000003ff09723e */ /* 0x002fc600048070ff */
[----:B------:R0:W-:Y:S01]  /*e1d0*/  @!P5 STG.E.U8 desc[UR16][R24.64+0xe8], R7 ;  /* 0x0000e8071800d986 */ /* 0x0001e2000c101110 */
[C---:B------:R-:W-:Y:S02]  /*e1e0*/  ISETP.LT.OR P3, PT, R35.reuse, 0xe9, !P0 ;  /* 0x000000e92300780c */ /* 0x040fe40004761670 */
[C---:B------:R-:W-:Y:S01]  /*e1f0*/  ISETP.LT.OR P4, PT, R35.reuse, 0xea, !P0 ;  /* 0x000000ea2300780c */ /* 0x040fe20004781670 */
[----:B------:R1:W-:Y:S01]  /*e200*/  @!P6 STG.E.U8 desc[UR16][R24.64+0xe9], R9 ;  /* 0x0000e9091800e986 */ /* 0x0003e2000c101110 */
[C---:B------:R-:W-:Y:S01]  /*e210*/  ISETP.LT.OR P5, PT, R35.reuse, 0xf1, !P1 ;  /* 0x000000f12300780c */ /* 0x040fe20004fa1670 */
[----:B------:R-:W-:Y:S01]  /*e220*/  FMUL R2, R218, UR20 ;  /* 0x00000014da027c20 */ /* 0x000fe20008400000 */
[----:B------:R-:W-:Y:S02]  /*e230*/  ISETP.LT.OR P6, PT, R35, 0xf2, !P1 ;  /* 0x000000f22300780c */ /* 0x000fe40004fc1670 */
[----:B------:R-:W-:Y:S02]  /*e240*/  F2FP.SATFINITE.E4M3.F32.PACK_AB_MERGE_C R11, RZ, R0, RZ ;  /* 0x00000000ff0b723e */ /* 0x000fe400048070ff */
[----:B------:R-:W-:-:S03]  /*e250*/  F2FP.SATFINITE.E4M3.F32.PACK_AB_MERGE_C R5, RZ, R2, RZ ;  /* 0x00000002ff05723e */ /* 0x000fc600048070ff */
[----:B------:R-:W-:Y:S01]  /*e260*/  @!P3 STG.E.U8 desc[UR16][R26.64+0xe8], R11 ;  /* 0x0000e80b1a00b986 */ /* 0x000fe2000c101110 */
[----:B------:R-:W-:-:S03]  /*e270*/  ISETP.LT.OR P3, PT, R35, 0xf1, !P0 ;  /* 0x000000f12300780c */ /* 0x000fc60004761670 */
[----:B------:R-:W-:Y:S01]  /*e280*/  @!P4 STG.E.U8 desc[UR16][R26.64+0xe9], R5 ;  /* 0x0000e9051a00c986 */ /* 0x000fe2000c101110 */
[C---:B------:R-:W-:Y:S02]  /*e290*/  ISETP.LT.OR P4, PT, R35.reuse, 0xf9, !P1 ;  /* 0x000000f92300780c */ /* 0x040fe40004f81670 */
[----:B------:R-:W-:Y:S01]  /*e2a0*/  ISETP.LT.OR P1, PT, R35, 0xfa, !P1 ;  /* 0x000000fa2300780c */ /* 0x000fe20004f21670 */
[----:B------:R-:W-:-:S05]  /*e2b0*/  FMUL R0, R220, UR20 ;  /* 0x00000014dc007c20 */ /* 0x000fca0008400000 */
[----:B0-----:R-:W-:-:S05]  /*e2c0*/  F2FP.SATFINITE.E4M3.F32.PACK_AB_MERGE_C R7, RZ, R0, RZ ;  /* 0x00000000ff07723e */ /* 0x001fca00048070ff */
[----:B------:R0:W-:Y:S01]  /*e2d0*/  @!P5 STG.E.U8 desc[UR16][R24.64+0xf0], R7 ;  /* 0x0000f0071800d986 */ /* 0x0001e2000c101110 */
[----:B------:R-:W-:-:S05]  /*e2e0*/  FMUL R3, R221, UR20 ;  /* 0x00000014dd037c20 */ /* 0x000fca0008400000 */
[----:B-1----:R-:W-:Y:S02]  /*e2f0*/  F2FP.SATFINITE.E4M3.F32.PACK_AB_MERGE_C R9, RZ, R3, RZ ;  /* 0x00000003ff09723e */ /* 0x002fe400048070ff */
[----:B------:R-:W-:-:S03]  /*e300*/  ISETP.LT.OR P5, PT, R35, 0xf2, !P0 ;  /* 0x000000f22300780c */ /* 0x000fc600047a1670 */
[----:B------:R1:W-:Y:S01]  /*e310*/  @!P6 STG.E.U8 desc[UR16][R24.64+0xf1], R9 ;  /* 0x0000f1091800e986 */ /* 0x0003e2000c101110 */
[C---:B------:R-:W-:Y:S02]  /*e320*/  ISETP.LT.OR P6, PT, R35.reuse, 0xf9, !P0 ;  /* 0x000000f92300780c */ /* 0x040fe400047c1670 */
[----:B------:R-:W-:Y:S01]  /*e330*/  ISETP.LT.OR P0, PT, R35, 0xfa, !P0 ;  /* 0x000000fa2300780c */ /* 0x000fe20004701670 */
[----:B------:R-:W-:-:S05]  /*e340*/  FMUL R0, R223, UR20 ;  /* 0x00000014df007c20 */ /* 0x000fca0008400000 */
[----:B------:R-:W-:-:S05]  /*e350*/  F2FP.SATFINITE.E4M3.F32.PACK_AB_MERGE_C R13, RZ, R0, RZ ;  /* 0x00000000ff0d723e */ /* 0x000fca00048070ff */
[----:B------:R0:W-:Y:S01]  /*e360*/  @!P3 STG.E.U8 desc[UR16][R26.64+0xf0], R13 ;  /* 0x0000f00d1a00b986 */ /* 0x0001e2000c101110 */
[----:B---3--:R-:W-:Y:S01]  /*e370*/  FMUL R0, R222, UR20 ;  /* 0x00000014de007c20 */ /* 0x008fe20008400000 */
[----:B--2---:R-:W-:Y:S01]  /*e380*/  FMUL R2, R224, UR20 ;  /* 0x00000014e0027c20 */ /* 0x004fe20008400000 */
[----:B----4-:R-:W-:-:S03]  /*e390*/  FMUL R3, R225, UR20 ;  /* 0x00000014e1037c20 */ /* 0x010fc60008400000 */
[----:B0-----:R-:W-:Y:S01]  /*e3a0*/  F2FP.SATFINITE.E4M3.F32.PACK_AB_MERGE_C R7, RZ, R0, RZ ;  /* 0x00000000ff07723e */ /* 0x001fe200048070ff */
[----:B------:R-:W-:Y:S01]  /*e3b0*/  FMUL R4, R226, UR20 ;  /* 0x00000014e2047c20 */ /* 0x000fe20008400000 */
[----:B------:R-:W-:Y:S01]  /*e3c0*/  FMUL R5, R227, UR20 ;  /* 0x00000014e3057c20 */ /* 0x000fe20008400000 */
[----:B-1----:R-:W-:Y:S02]  /*e3d0*/  F2FP.SATFINITE.E4M3.F32.PACK_AB_MERGE_C R9, RZ, R2, RZ ;  /* 0x00000002ff09723e */ /* 0x002fe400048070ff */
[----:B------:R-:W-:Y:S02]  /*e3e0*/  F2FP.SATFINITE.E4M3.F32.PACK_AB_MERGE_C R3, RZ, R3, RZ ;  /* 0x00000003ff03723e */ /* 0x000fe400048070ff */
[----:B------:R-:W-:Y:S02]  /*e3f0*/  F2FP.SATFINITE.E4M3.F32.PACK_AB_MERGE_C R11, RZ, R4, RZ ;  /* 0x00000004ff0b723e */ /* 0x000fe400048070ff */
[----:B------:R-:W-:Y:S01]  /*e400*/  F2FP.SATFINITE.E4M3.F32.PACK_AB_MERGE_C R5, RZ, R5, RZ ;  /* 0x00000005ff05723e */ /* 0x000fe200048070ff */
[----:B------:R0:W-:Y:S04]  /*e410*/  @!P5 STG.E.U8 desc[UR16][R26.64+0xf1], R7 ;  /* 0x0000f1071a00d986 */ /* 0x0001e8000c101110 */
[----:B------:R0:W-:Y:S04]  /*e420*/  @!P4 STG.E.U8 desc[UR16][R24.64+0xf8], R9 ;  /* 0x0000f8091800c986 */ /* 0x0001e8000c101110 */
[----:B------:R0:W-:Y:S04]  /*e430*/  @!P1 STG.E.U8 desc[UR16][R24.64+0xf9], R3 ;  /* 0x0000f90318009986 */ /* 0x0001e8000c101110 */
[----:B------:R0:W-:Y:S04]  /*e440*/  @!P6 STG.E.U8 desc[UR16][R26.64+0xf8], R11 ;  /* 0x0000f80b1a00e986 */ /* 0x0001e8000c101110 */
[----:B------:R0:W-:Y:S02]  /*e450*/  @!P0 STG.E.U8 desc[UR16][R26.64+0xf9], R5 ;  /* 0x0000f9051a008986 */ /* 0x0001e4000c101110 */
.L_x_293:
[----:B------:R-:W-:Y:S05]  /*e460*/  BSYNC B0 ;  /* 0x0000000000007941 */ /* 0x000fea0003800000 */
.L_x_35:
[----:B0-----:R-:W2:Y:S04]  /*e470*/  LDL.LU R3, [R1+0x80] ;  /* 0x0000800001037983 */ /* 0x001ea80000300800 */
[----:B-----5:R-:W2:Y:S01]  /*e480*/  LDL.LU R2, [R1+0x84] ;  /* 0x0000840001027983 */ /* 0x020ea20000300800 */
[----:B------:R-:W-:Y:S01]  /*e490*/  ULDC UR6, c[0x0][0xc] ;  /* 0x0000030000067ab9 */ /* 0x000fe20000000800 */
[----:B------:R-:W-:Y:S01]  /*e4a0*/  ULDC UR7, c[0x0][0x10] ;  /* 0x0000040000077ab9 */ /* 0x000fe20000000800 */
[----:B------:R-:W2:Y:S01]  /*e4b0*/  LDC R5, c[0x0][0x14] ;  /* 0x00000500ff057b82 */ /* 0x000ea20000000800 */
[----:B------:R-:W-:Y:S01]  /*e4c0*/  UIMAD.WIDE.U32 UR6, UR6, UR7, URZ ;  /* 0x00000007060672a5 */ /* 0x000fe2000f8e003f */
[----:B------:R-:W-:Y:S01]  /*e4d0*/  PRMT R0, RZ, 0x7610, R0 ;  /* 0x00007610ff007816 */ /* 0x000fe20000000000 */
[----:B------:R-:W-:-:S04]  /*e4e0*/  UMOV UR22, 0xffffffff ;  /* 0xffffffff00167882 */ /* 0x000fc80000000000 */
[----:B--2---:R-:W-:-:S04]  /*e4f0*/  IMAD.WIDE.U32 R2, R5, UR6, R2 ;  /* 0x0000000605027c25 */ /* 0x004fc8000f8e0002 */
[----:B------:R-:W-:Y:S01]  /*e500*/  IMAD R5, R5, UR7, RZ ;  /* 0x0000000705057c24 */ /* 0x000fe2000f8e02ff */
[----:B------:R-:W-:Y:S01]  /*e510*/  ULDC.64 UR6, c[0x0][0x650] ;  /* 0x0001940000067ab9 */ /* 0x000fe20000000a00 */
[----:B------:R-:W-:Y:S01]  /*e520*/  IMAD.MOV.U32 R19, RZ, RZ, R2 ;  /* 0x000000ffff137224 */ /* 0x000fe200078e0002 */
[----:B------:R-:W-:Y:S01]  /*e530*/  ISETP.GE.U32.AND P0, PT, R2, UR6, PT ;  /* 0x0000000602007c0c */ /* 0x000fe2000bf06070 */
[----:B------:R-:W-:Y:S02]  /*e540*/  IMAD.IADD R22, R3, 0x1, R5 ;  /* 0x0000000103167824 */ /* 0x000fe400078e0205 */
[----:B------:R-:W-:-:S03]  /*e550*/  IMAD.MOV.U32 R2, RZ, RZ, -0x1 ;  /* 0xffffffffff027424 */ /* 0x000fc600078e00ff */
[----:B------:R0:W-:Y:S01]  /*e560*/  STL [R1+0x80], R22 ;  /* 0x0000801601007387 */ /* 0x0001e20000100800 */
[----:B------:R-:W-:-:S03]  /*e570*/  ISETP.GE.U32.AND.EX P0, PT, R22, UR7, PT, P0 ;  /* 0x0000000716007c0c */ /* 0x000fc6000bf06100 */
[----:B------:R0:W-:Y:S04]  /*e580*/  STL [R1+0x84], R19 ;  /* 0x0000841301007387 */ /* 0x0001e80000100800 */
[----:B------:R0:W-:Y:S06]  /*e590*/  STL [R1+0x88], R2 ;  /* 0x0000880201007387 */ /* 0x0001ec0000100800 */
[----:B------:R-:W-:Y:S05]  /*e5a0*/  @P0 BRA `(.L_x_294) ;  /* 0x00000004006c0947 */ /* 0x000fea0003800000 */
[----:B------:R-:W2:Y:S01]  /*e5b0*/  S2R R14, SR_CTAID.X ;  /* 0x00000000000e7919 */ /* 0x000ea20000002500 */
[----:B------:R-:W5:Y:S01]  /*e5c0*/  LDC.64 R8, c[0x0][0x628] ;  /* 0x00018a00ff087b82 */ /* 0x000f620000000a00 */
[----:B------:R-:W-:Y:S01]  /*e5d0*/  ULDC UR6, c[0x0][0x150] ;  /* 0x0000540000067ab9 */ /* 0x000fe20000000800 */
[----:B------:R-:W-:Y:S01]  /*e5e0*/  IMAD.MOV.U32 R6, RZ, RZ, R19 ;  /* 0x000000ffff067224 */ /* 0x000fe200078e0013 */
[----:B------:R-:W0:Y:S01]  /*e5f0*/  S2R R16, SR_CTAID.Y ;  /* 0x0000000000107919 */ /* 0x000e220000002600 */
[----:B------:R-:W-:-:S04]  /*e600*/  IMAD.MOV.U32 R7, RZ, RZ, R22 ;  /* 0x000000ffff077224 */ /* 0x000fc800078e0016 */
[----:B------:R-:W0:Y:S08]  /*e610*/  LDC R17, c[0x0][0x144] ;  /* 0x00005100ff117b82 */ /* 0x000e300000000800 */
[----:B------:R-:W0:Y:S08]  /*e620*/  LDC R10, c[0x0][0x630] ;  /* 0x00018c00ff0a7b82 */ /* 0x000e300000000800 */
[----:B------:R-:W0:Y:S01]  /*e630*/  LDC.64 R12, c[0x0][0x620] ;  /* 0x00018800ff0c7b82 */ /* 0x000e220000000a00 */
[----:B-----5:R-:W-:-:S04]  /*e640*/  ISETP.NE.U32.AND P0, PT, R8, RZ, PT ;  /* 0x000000ff0800720c */ /* 0x020fc80003f05070 */
[----:B------:R-:W-:Y:S02]  /*e650*/  ISETP.NE.AND.EX P0, PT, R9, RZ, PT, P0 ;  /* 0x000000ff0900720c */ /* 0x000fe40003f05300 */
[----:B--2---:R-:W-:-:S05]  /*e660*/  I2FP.F32.U32 R0, R14 ;  /* 0x0000000e00007245 */ /* 0x004fca0000201000 */
[----:B------:R-:W-:-:S04]  /*e670*/  FMUL R0, R0, UR6 ;  /* 0x0000000600007c20 */ /* 0x000fc80008400000 */
[----:B------:R2:W0:Y:S02]  /*e680*/  F2I.U32.TRUNC.NTZ R15, R0 ;  /* 0x00000000000f7305 */ /* 0x000424000020f000 */
[----:B------:R-:W-:Y:S05]  /*e690*/  @!P0 BRA `(.L_x_295) ;  /* 0x0000000000288947 */ /* 0x000fea0003800000 */
[----:B--2---:R-:W2:Y:S02]  /*e6a0*/  LDC R0, c[0x0][0x634] ;  /* 0x00018d00ff007b82 */ /* 0x004ea40000000800 */
[----:B--2---:R-:W-:-:S05]  /*e6b0*/  IADD3 R7, P0, R19, R0, RZ ;  /* 0x0000000013077210 */ /* 0x004fca0007f1e0ff */
[----:B------:R-:W-:-:S04]  /*e6c0*/  IMAD.X R11, RZ, RZ, R22, P0 ;  /* 0x000000ffff0b7224 */ /* 0x000fc800000e0616 */
[----:B0-----:R-:W-:-:S04]  /*e6d0*/  IMAD.WIDE.U32 R2, R11, R8, RZ ;  /* 0x000000080b027225 */ /* 0x001fc800078e00ff */
[----:B------:R-:W-:-:S04]  /*e6e0*/  IMAD.WIDE.U32 R4, P0, R7, R9, R2 ;  /* 0x0000000907047225 */ /* 0x000fc80007800002 */
[----:B------:R-:W-:-:S04]  /*e6f0*/  IMAD.WIDE.U32 R2, R7, R8, RZ ;  /* 0x0000000807027225 */ /* 0x000fc800078e00ff */
[----:B------:R-:W-:Y:S01]  /*e700*/  IMAD.X R7, RZ, RZ, RZ, P0 ;  /* 0x000000ffff077224 */ /* 0x000fe200000e06ff */
[----:B------:R-:W-:Y:S01]  /*e710*/  IADD3 RZ, P0, R3, R4, RZ ;  /* 0x0000000403ff7210 */ /* 0x000fe20007f1e0ff */
[----:B------:R-:W-:-:S04]  /*e720*/  IMAD.MOV.U32 R6, RZ, RZ, R5 ;  /* 0x000000ffff067224 */ /* 0x000fc800078e0005 */
[----:B------:R-:W-:-:S08]  /*e730*/  IMAD.WIDE.U32.X R6, R11, R9, R6, P0 ;  /* 0x000000090b067225 */ /* 0x000fd000000e0406 */
.L_x_295:
[-CC-:B0-----:R-:W-:Y:S01]  /*e740*/  SHF.R.U64 R24, R6, R10.reuse, R7.reuse ;  /* 0x0000000a06187219 */ /* 0x181fe20000001207 */
[----:B------:R-:W0:Y:S01]  /*e750*/  LDC.64 R20, c[0x0][0x640] ;  /* 0x00019000ff147b82 */ /* 0x000e220000000a00 */
[----:B--2---:R-:W-:Y:S01]  /*e760*/  SHF.R.U32.HI R0, RZ, R10, R7 ;  /* 0x0000000aff007219 */ /* 0x004fe20000011607 */
[----:B------:R-:W-:Y:S01]  /*e770*/  IMAD.MOV.U32 R2, RZ, RZ, R19 ;  /* 0x000000ffff027224 */ /* 0x000fe200078e0013 */
[----:B------:R-:W-:Y:S01]  /*e780*/  IADD3 R5, P0, RZ, -R24, RZ ;  /* 0x80000018ff057210 */ /* 0x000fe20007f1e0ff */
[----:B------:R-:W-:Y:S01]  /*e790*/  IMAD.MOV R15, RZ, RZ, -R15 ;  /* 0x000000ffff0f7224 */ /* 0x000fe200078e0a0f */
[----:B------:R-:W-:Y:S01]  /*e7a0*/  ULDC UR6, c[0x0][0x154] ;  /* 0x0000550000067ab9 */ /* 0x000fe20000000800 */
[----:B------:R-:W-:Y:S02]  /*e7b0*/  IMAD.MOV.U32 R7, RZ, RZ, 0x1 ;  /* 0x00000001ff077424 */ /* 0x000fe400078e00ff */
[----:B------:R-:W2:Y:S01]  /*e7c0*/  LDC R4, c[0x0][0x618] ;  /* 0x00018600ff047b82 */ /* 0x000ea20000000800 */
[----:B------:R-:W-:-:S02]  /*e7d0*/  IMAD.X R3, RZ, RZ, ~R0, P0 ;  /* 0x000000ffff037224 */ /* 0x000fc400000e0e00 */
[----:B------:R-:W-:Y:S02]  /*e7e0*/  IMAD R15, R17, R15, R14 ;  /* 0x0000000f110f7224 */ /* 0x000fe400078e020e */
[-C--:B------:R-:W-:Y:S02]  /*e7f0*/  IMAD R0, R3, R12.reuse, RZ ;  /* 0x0000000c03007224 */ /* 0x080fe400078e02ff */
[----:B------:R-:W-:Y:S01]  /*e800*/  IMAD.MOV.U32 R3, RZ, RZ, R22 ;  /* 0x000000ffff037224 */ /* 0x000fe200078e0016 */
[----:B------:R-:W5:Y:S01]  /*e810*/  LDC R6, c[0x0][0x608] ;  /* 0x00018200ff067b82 */ /* 0x000f620000000800 */
[----:B------:R-:W-:-:S04]  /*e820*/  IMAD.WIDE.U32 R2, R5, R12, R2 ;  /* 0x0000000c05027225 */ /* 0x000fc800078e0002 */
[----:B------:R-:W-:-:S03]  /*e830*/  IMAD R5, R5, R13, R0 ;  /* 0x0000000d05057224 */ /* 0x000fc600078e0200 */
[----:B------:R-:W1:Y:S01]  /*e840*/  LDC R18, c[0x0][0x658] ;  /* 0x00019600ff127b82 */ /* 0x000e620000000800 */
[----:B------:R-:W-:Y:S01]  /*e850*/  I2FP.F32.U32 R0, R16 ;  /* 0x0000001000007245 */ /* 0x000fe20000201000 */
[----:B------:R-:W-:Y:S01]  /*e860*/  IMAD.IADD R3, R3, 0x1, R5 ;  /* 0x0000000103037824 */ /* 0x000fe200078e0205 */
[----:B0-----:R-:W-:Y:S01]  /*e870*/  ISETP.NE.U32.AND P0, PT, R20, RZ, PT ;  /* 0x000000ff1400720c */ /* 0x001fe20003f05070 */
[----:B------:R-:W-:Y:S02]  /*e880*/  IMAD.MOV.U32 R5, RZ, RZ, -0x1 ;  /* 0xffffffffff057424 */ /* 0x000fe400078e00ff */
[----:B------:R-:W-:Y:S02]  /*e890*/  FMUL R0, R0, UR6 ;  /* 0x0000000600007c20 */ /* 0x000fe40008400000 */
[----:B------:R-:W0:Y:S01]  /*e8a0*/  LDC R13, c[0x0][0x148] ;  /* 0x00005200ff0d7b82 */ /* 0x000e220000000800 */
[----:B--2---:R-:W-:Y:S01]  /*e8b0*/  SHF.R.U64 R10, R2, R4, R3 ;  /* 0x00000004020a7219 */ /* 0x004fe20000001203 */
[----:B------:R2:W0:Y:S01]  /*e8c0*/  F2I.U32.TRUNC.NTZ R12, R0 ;  /* 0x00000000000c7305 */ /* 0x000422000020f000 */
[----:B------:R-:W-:-:S02]  /*e8d0*/  ISETP.NE.AND.EX P0, PT, R21, RZ, PT, P0 ;  /* 0x000000ff1500720c */ /* 0x000fc40003f05300 */
[----:B------:R-:W-:-:S03]  /*e8e0*/  SHF.R.U32.HI R3, RZ, R4, R3 ;  /* 0x00000004ff037219 */ /* 0x000fc60000011603 */
[----:B------:R-:W0:Y:S01]  /*e8f0*/  LDC R14, c[0x0][0x600] ;  /* 0x00018000ff0e7b82 */ /* 0x000e220000000800 */
[-CC-:B-----5:R-:W-:Y:S02]  /*e900*/  SHF.R.U64 R8, R10, R6.reuse, R3.reuse ;  /* 0x000000060a087219 */ /* 0x1a0fe40000001203 */
[----:B------:R-:W-:-:S05]  /*e910*/  SHF.R.U32.HI R3, RZ, R6, R3 ;  /* 0x00000006ff037219 */ /* 0x000fca0000011603 */
[----:B------:R-:W0:Y:S01]  /*e920*/  LDC R19, c[0x0][0x648] ;  /* 0x00019200ff137b82 */ /* 0x000e220000000800 */
[-CC-:B-1----:R-:W-:Y:S02]  /*e930*/  SHF.R.U64 R11, R8, R18.reuse, R3.reuse ;  /* 0x00000012080b7219 */ /* 0x182fe40000001203 */
[-C--:B------:R-:W-:Y:S02]  /*e940*/  SHF.L.U32 R5, R5, R18.reuse, RZ ;  /* 0x0000001205057219 */ /* 0x080fe400000006ff */
[-C--:B------:R-:W-:Y:S01]  /*e950*/  SHF.R.U32.HI R3, RZ, R18.reuse, R3 ;  /* 0x00000012ff037219 */ /* 0x080fe20000011603 */
[----:B------:R-:W-:Y:S01]  /*e960*/  IMAD.MOV.U32 R2, RZ, RZ, R11 ;  /* 0x000000ffff027224 */ /* 0x000fe200078e000b */
[----:B------:R-:W-:Y:S01]  /*e970*/  SHF.L.U32 R34, R7, R18, RZ ;  /* 0x0000001207227219 */ /* 0x000fe200000006ff */
[----:B------:R-:W1:Y:S01]  /*e980*/  LDC R22, c[0x0][0x638] ;  /* 0x00018e00ff167b82 */ /* 0x000e620000000800 */
[----:B------:R-:W-:-:S07]  /*e990*/  LOP3.LUT R17, RZ, R5, RZ, 0x33, !PT ;  /* 0x00000005ff117212 */ /* 0x000fce00078e33ff */
[----:B------:R-:W0:Y:S01]  /*e9a0*/  LDC R23, c[0x0][0x610] ;  /* 0x00018400ff177b82 */ /* 0x000e220000000800 */
[----:B--2---:R-:W-:Y:S05]  /*e9b0*/  @!P0 BRA `(.L_x_296) ;  /* 0x0000000000288947 */ /* 0x004fea0003800000 */
[----:B------:R-:W2:Y:S02]  /*e9c0*/  LDC R0, c[0x0][0x64c] ;  /* 0x00019300ff007b82 */ /* 0x000ea40000000800 */
[----:B--2---:R-:W-:-:S05]  /*e9d0*/  IADD3 R7, P0, R11, R0, RZ ;  /* 0x000000000b077210 */ /* 0x004fca0007f1e0ff */
        /* <DEDUP_REMOVED lines=8> */
.L_x_296:
[----:B0-----:R-:W-:Y:S01]  /*ea60*/  SHF.R.U64 R0, R2, R19, R3 ;  /* 0x0000001302007219 */ /* 0x001fe20000001203 */
[----:B------:R-:W-:Y:S01]  /*ea70*/  VIADD R3, R14, 0xffffffff ;  /* 0xffffffff0e037836 */ /* 0x000fe20000000000 */
[----:B------:R-:W-:Y:S01]  /*ea80*/  LOP3.LUT R5, R8, R17, RZ, 0xc0, !PT ;  /* 0x0000001108057212 */ /* 0x000fe200078ec0ff */
[----:B------:R-:W-:Y:S01]  /*ea90*/  IMAD.MOV R12, RZ, RZ, -R12 ;  /* 0x000000ffff0c7224 */ /* 0x000fe200078e0a0c */
[----:B------:R-:W-:Y:S01]  /*eaa0*/  R2UR UR22, R24 ;  /* 0x00000000181672ca */ /* 0x000fe200000e0000 */
[----:B------:R-:W-:Y:S01]  /*eab0*/  IMAD.MOV R2, RZ, RZ, -R0 ;  /* 0x000000ffff027224 */ /* 0x000fe200078e0a00 */
[----:B------:R-:W-:Y:S01]  /*eac0*/  LOP3.LUT R3, R10, R3, RZ, 0xc0, !PT ;  /* 0x000000030a037212 */ /* 0x000fe200078ec0ff */
[----:B------:R-:W-:Y:S02]  /*ead0*/  IMAD R34, R34, R0, R5 ;  /* 0x0000000022227224 */ /* 0x000fe400078e0205 */
[----:B------:R-:W-:Y:S02]  /*eae0*/  @P2 IMAD R15, R13, R12, R16 ;  /* 0x0000000c0d0f2224 */ /* 0x000fe400078e0210 */
[----:B-1----:R-:W-:-:S02]  /*eaf0*/  IMAD R0, R2, R22, R11 ;  /* 0x0000001602007224 */ /* 0x002fc400078e020b */
[----:B------:R-:W-:Y:S02]  /*eb00*/  IMAD R34, R34, R23, R15 ;  /* 0x0000001722227224 */ /* 0x000fe400078e020f */
[----:B------:R-:W-:Y:S02]  /*eb10*/  IMAD R3, R0, R14, R3 ;  /* 0x0000000e00037224 */ /* 0x000fe400078e0203 */
[----:B------:R-:W-:-:S03]  /*eb20*/  IMAD.MOV.U32 R0, RZ, RZ, 0x1 ;  /* 0x00000001ff007424 */ /* 0x000fc600078e00ff */
[----:B------:R-:W-:Y:S02]  /*eb30*/  SEL R2, R3, R34, !P2 ;  /* 0x0000002203027207 */ /* 0x000fe40005000000 */
[----:B------:R-:W-:-:S03]  /*eb40*/  SEL R34, R34, R3, !P2 ;  /* 0x0000000322227207 */ /* 0x000fc60005000000 */
[----:B------:R2:W-:Y:S04]  /*eb50*/  STL [R1+0x88], R2 ;  /* 0x0000880201007387 */ /* 0x0005e80000100800 */
.L_x_294:
[----:B------:R-:W-:Y:S01]  /*eb60*/  UIADD3 UR5, UR12, UR5, URZ ;  /* 0x000000050c057290 */ /* 0x000fe2000fffe03f */
[----:B------:R0:W-:Y:S01]  /*eb70*/  STL [R1+0x8c], R34 ;  /* 0x00008c2201007387 */ /* 0x0001e20000100800 */
[----:B------:R-:W-:Y:S02]  /*eb80*/  LOP3.LUT P0, RZ, R0, 0xff, RZ, 0xc0, !PT ;  /* 0x000000ff00ff7812 */ /* 0x000fe4000780c0ff */
[----:B------:R-:W-:Y:S02]  /*eb90*/  USHF.R.U32.HI UR6, URZ, 0x2, UR5 ;  /* 0x000000023f067899 */ /* 0x000fe40008011605 */
[----:B------:R-:W-:Y:S02]  /*eba0*/  UISETP.GT.U32.AND UP1, UPT, UR5, 0x3, UPT ;  /* 0x000000030500788c */ /* 0x000fe4000bf24070 */
[----:B------:R-:W-:Y:S02]  /*ebb0*/  ULOP3.LUT UR6, UR6, 0x1, URZ, 0xc0, !UPT ;  /* 0x0000000106067892 */ /* 0x000fe4000f8ec03f */
[----:B------:R-:W-:-:S02]  /*ebc0*/  UISETP.LT.U32.AND UP1, UPT, UR12, 0x4, UP1 ;  /* 0x000000040c00788c */ /* 0x000fc40008f21070 */
[----:B------:R-:W-:Y:S02]  /*ebd0*/  UISETP.NE.U32.AND UP0, UPT, UR6, 0x1, UPT ;  /* 0x000000010600788c */ /* 0x000fe4000bf05070 */
[----:B------:R-:W-:Y:S02]  /*ebe0*/  USEL UR7, URZ, 0x1, !UP1 ;  /* 0x000000013f077887 */ /* 0x000fe4000c800000 */
[----:B------:R-:W-:Y:S02]  /*ebf0*/  UISETP.GT.U32.AND UP0, UPT, UR12, 0x3, !UP0 ;  /* 0x000000030c00788c */ /* 0x000fe4000c704070 */
[----:B------:R-:W-:Y:S02]  /*ec00*/  ULOP3.LUT UR5, UR5, 0x3, URZ, 0xc0, !UPT ;  /* 0x0000000305057892 */ /* 0x000fe4000f8ec03f */
[----:B------:R-:W-:-:S04]  /*ec10*/  USEL UR6, URZ, 0x1, !UP0 ;  /* 0x000000013f067887 */ /* 0x000fc8000c000000 */
[----:B------:R-:W-:Y:S01]  /*ec20*/  ULOP3.LUT UR4, UR6, UR4, UR7, 0x96, !UPT ;  /* 0x0000000406047292 */ /* 0x000fe2000f8e9607 */
[----:B0-----:R-:W-:Y:S11]  /*ec30*/  @P0 BRA `(.L_x_297) ;  /* 0xffffff2400ac0947 */ /* 0x001ff6000383ffff */
[----:B------:R-:W-:Y:S05]  /*ec40*/  EXIT ;  /* 0x000000000000794d */ /* 0x000fea0003800000 */
.L_x_7:
[----:B------:R-:W2:Y:S01]  /*ec50*/  LDL R22, [R1+0x84] ;  /* 0x0000840001167983 */ /* 0x000ea20000100800 */
[----:B------:R-:W-:-:S03]  /*ec60*/  ULDC.64 UR4, c[0x0][0x650] ;  /* 0x0001940000047ab9 */ /* 0x000fc60000000a00 */
[----:B0-----:R-:W3:Y:S01]  /*ec70*/  LDL R23, [R1+0x80] ;  /* 0x0000800001177983 */ /* 0x001ee20000100800 */
[----:B------:R-:W-:Y:S01]  /*ec80*/  PRMT R4, RZ, 0x7610, R4 ;  /* 0x00007610ff047816 */ /* 0x000fe20000000004 */
[----:B------:R-:W-:Y:S02]  /*ec90*/  IMAD.MOV.U32 R5, RZ, RZ, -0x1 ;  /* 0xffffffffff057424 */ /* 0x000fe400078e00ff */
[----:B------:R-:W-:Y:S02]  /*eca0*/  IMAD.MOV.U32 R7, RZ, RZ, -0x1 ;  /* 0xffffffffff077424 */ /* 0x000fe400078e00ff */
[----:B------:R-:W-:Y:S01]  /*ecb0*/  IMAD.MOV.U32 R6, RZ, RZ, -0x1 ;  /* 0xffffffffff067424 */ /* 0x000fe200078e00ff */
[----:B--2---:R-:W-:-:S04]  /*ecc0*/  ISETP.GE.U32.AND P0, PT, R22, UR4, PT ;  /* 0x0000000416007c0c */ /* 0x004fc8000bf06070 */
[----:B---3--:R-:W-:-:S13]  /*ecd0*/  ISETP.GE.U32.AND.EX P0, PT, R23, UR5, PT, P0 ;  /* 0x0000000517007c0c */ /* 0x008fda000bf06100 */
[----:B------:R-:W-:Y:S05]  /*ece0*/  @P0 BRA `(.L_x_298) ;  /* 0x00000004002c0947 */ /* 0x000fea0003800000 */
[----:B------:R-:W0:Y:S01]  /*ecf0*/  LDC.64 R14, c[0x0][0x628] ;  /* 0x00018a00ff0e7b82 */ /* 0x000e220000000a00 */
[----:B------:R-:W-:Y:S02]  /*ed00*/  IMAD.MOV.U32 R8, RZ, RZ, R22 ;  /* 0x000000ffff087224 */ /* 0x000fe400078e0016 */
[----:B------:R-:W-:-:S05]  /*ed10*/  IMAD.MOV.U32 R9, RZ, RZ, R23 ;  /* 0x000000ffff097224 */ /* 0x000fca00078e0017 */
[----:B------:R-:W1:Y:S08]  /*ed20*/  LDC R10, c[0x0][0x630] ;  /* 0x00018c00ff0a7b82 */ /* 0x000e700000000800 */
[----:B------:R-:W2:Y:S01]  /*ed30*/  LDC.64 R16, c[0x0][0x620] ;  /* 0x00018800ff107b82 */ /* 0x000ea20000000a00 */
[----:B0-----:R-:W-:-:S04]  /*ed40*/  ISETP.NE.U32.AND P0, PT, R14, RZ, PT ;  /* 0x000000ff0e00720c */ /* 0x001fc80003f05070 */
[----:B------:R-:W-:-:S13]  /*ed50*/  ISETP.NE.AND.EX P0, PT, R15, RZ, PT, P0 ;  /* 0x000000ff0f00720c */ /* 0x000fda0003f05300 */
[----:B-12---:R-:W-:Y:S05]  /*ed60*/  @!P0 BRA `(.L_x_299) ;  /* 0x0000000000288947 */ /* 0x006fea0003800000 */
[----:B------:R-:W0:Y:S02]  /*ed70*/  LDC R4, c[0x0][0x634] ;  /* 0x00018d00ff047b82 */ /* 0x000e240000000800 */
[----:B0-----:R-:W-:-:S05]  /*ed80*/  IADD3 R9, P0, R22, R4, RZ ;  /* 0x0000000416097210 */ /* 0x001fca0007f1e0ff */
        /* <DEDUP_REMOVED lines=8> */
.L_x_299:
[----:B------:R-:W0:Y:S01]  /*ee10*/  LDC.64 R20, c[0x0][0x640] ;  /* 0x00019000ff147b82 */ /* 0x000e220000000a00 */
[-CC-:B------:R-:W-:Y:S02]  /*ee20*/  SHF.R.U64 R14, R8, R10.reuse, R9.reuse ;  /* 0x0000000a080e7219 */ /* 0x180fe40000001209 */
[----:B------:R-:W-:Y:S02]  /*ee30*/  SHF.R.U32.HI R4, RZ, R10, R9 ;  /* 0x0000000aff047219 */ /* 0x000fe40000011609 */
[----:B------:R-:W-:-:S03]  /*ee40*/  IADD3 R7, P0, RZ, -R14, RZ ;  /* 0x8000000eff077210 */ /* 0x000fc60007f1e0ff */
[----:B------:R-:W1:Y:S02]  /*ee50*/  LDC R8, c[0x0][0x618] ;  /* 0x00018600ff087b82 */ /* 0x000e640000000800 */
[----:B------:R-:W-:Y:S02]  /*ee60*/  IMAD.X R5, RZ, RZ, ~R4, P0 ;  /* 0x000000ffff057224 */ /* 0x000fe400000e0e04 */
[----:B------:R-:W-:Y:S02]  /*ee70*/  IMAD.MOV.U32 R4, RZ, RZ, R22 ;  /* 0x000000ffff047224 */ /* 0x000fe400078e0016 */
[-C--:B------:R-:W-:Y:S02]  /*ee80*/  IMAD R6, R5, R16.reuse, RZ ;  /* 0x0000001005067224 */ /* 0x080fe400078e02ff */
[----:B------:R-:W2:Y:S01]  /*ee90*/  LDC R18, c[0x0][0x608] ;  /* 0x00018200ff127b82 */ /* 0x000ea20000000800 */
[----:B------:R-:W-:Y:S02]  /*eea0*/  IMAD.MOV.U32 R5, RZ, RZ, R23 ;  /* 0x000000ffff057224 */ /* 0x000fe400078e0017 */
[----:B------:R-:W-:-:S05]  /*eeb0*/  IMAD.WIDE.U32 R4, R7, R16, R4 ;  /* 0x0000001007047225 */ /* 0x000fca00078e0004 */
[----:B------:R-:W3:Y:S01]  /*eec0*/  LDC R19, c[0x0][0x658] ;  /* 0x00019600ff137b82 */ /* 0x000ee20000000800 */
[----:B------:R-:W-:Y:S01]  /*eed0*/  IMAD R7, R7, R17, R6 ;  /* 0x0000001107077224 */ /* 0x000fe200078e0206 */
[----:B0-----:R-:W-:Y:S01]  /*eee0*/  ISETP.NE.U32.AND P0, PT, R20, RZ, PT ;  /* 0x000000ff1400720c */ /* 0x001fe20003f05070 */
[----:B------:R-:W-:Y:S02]  /*eef0*/  IMAD.MOV.U32 R6, RZ, RZ, -0x1 ;  /* 0xffffffffff067424 */ /* 0x000fe400078e00ff */
[----:B------:R-:W-:Y:S01]  /*ef00*/  IMAD.IADD R5, R5, 0x1, R7 ;  /* 0x0000000105057824 */ /* 0x000fe200078e0207 */
[----:B------:R-:W-:Y:S02]  /*ef10*/  ISETP.NE.AND.EX P0, PT, R21, RZ, PT, P0 ;  /* 0x000000ff1500720c */ /* 0x000fe40003f05300 */
[----:B------:R-:W0:Y:S02]  /*ef20*/  LDC R17, c[0x0][0x600] ;  /* 0x00018000ff117b82 */ /* 0x000e240000000800 */
[----:B-1----:R-:W-:-:S02]  /*ef30*/  SHF.R.U64 R10, R4, R8, R5 ;  /* 0x00000008040a7219 */ /* 0x002fc40000001205 */
[----:B------:R-:W-:-:S04]  /*ef40*/  SHF.R.U32.HI R5, RZ, R8, R5 ;  /* 0x00000008ff057219 */ /* 0x000fc80000011605 */
[----:B------:R-:W1:Y:S01]  /*ef50*/  LDC R22, c[0x0][0x648] ;  /* 0x00019200ff167b82 */ /* 0x000e620000000800 */
[-CC-:B--2---:R-:W-:Y:S02]  /*ef60*/  SHF.R.U64 R15, R10, R18.reuse, R5.reuse ;  /* 0x000000120a0f7219 */ /* 0x184fe40000001205 */
[----:B------:R-:W-:Y:S01]  /*ef70*/  SHF.R.U32.HI R4, RZ, R18, R5 ;  /* 0x00000012ff047219 */ /* 0x000fe20000011605 */
[----:B------:R-:W-:-:S04]  /*ef80*/  IMAD.MOV.U32 R18, RZ, RZ, 0x1 ;  /* 0x00000001ff127424 */ /* 0x000fc800078e00ff */
[----:B------:R-:W2:Y:S01]  /*ef90*/  LDC R23, c[0x0][0x638] ;  /* 0x00018e00ff177b82 */ /* 0x000ea20000000800 */
[-CC-:B---3--:R-:W-:Y:S02]  /*efa0*/  SHF.R.U64 R16, R15, R19.reuse, R4.reuse ;  /* 0x000000130f107219 */ /* 0x188fe40000001204 */
[-C--:B------:R-:W-:Y:S02]  /*efb0*/  SHF.L.U32 R6, R6, R19.reuse, RZ ;  /* 0x0000001306067219 */ /* 0x080fe400000006ff */
[----:B------:R-:W-:Y:S01]  /*efc0*/  SHF.R.U32.HI R5, RZ, R19, R4 ;  /* 0x00000013ff057219 */ /* 0x000fe20000011604 */
[----:B------:R-:W-:Y:S01]  /*efd0*/  IMAD.MOV.U32 R4, RZ, RZ, R16 ;  /* 0x000000ffff047224 */ /* 0x000fe200078e0010 */
[----:B------:R-:W-:Y:S01]  /*efe0*/  LOP3.LUT R24, RZ, R6, RZ, 0x33, !PT ;  /* 0x00000006ff187212 */ /* 0x000fe200078e33ff */
[----:B------:R-:W3:Y:S01]  /*eff0*/  LDC R25, c[0x0][0x610] ;  /* 0x00018400ff197b82 */ /* 0x000ee20000000800 */
[----:B------:R-:W-:Y:S05]  /*f000*/  @!P0 BRA `(.L_x_300) ;  /* 0x0000000000288947 */ /* 0x000fea0003800000 */
        /* <DEDUP_REMOVED lines=10> */
.L_x_300:
[----:B-1----:R-:W-:Y:S01]  /*f0b0*/  SHF.R.U64 R4, R4, R22, R5 ;  /* 0x0000001604047219 */ /* 0x002fe20000001205 */
[----:B0-----:R-:W-:Y:S01]  /*f0c0*/  VIADD R7, R17, 0xffffffff ;  /* 0xffffffff11077836 */ /* 0x001fe20000000000 */
[----:B------:R-:W-:Y:S01]  /*f0d0*/  SHF.L.U32 R18, R18, R19, RZ ;  /* 0x0000001312127219 */ /* 0x000fe200000006ff */
[----:B------:R-:W-:Y:S01]  /*f0e0*/  @P2 IMAD R0, R11, R12, R2 ;  /* 0x0000000c0b002224 */ /* 0x000fe200078e0202 */
[----:B------:R-:W-:Y:S01]  /*f0f0*/  LOP3.LUT R3, R15, R24, RZ, 0xc0, !PT ;  /* 0x000000180f037212 */ /* 0x000fe200078ec0ff */
[----:B------:R-:W-:Y:S01]  /*f100*/  IMAD.MOV R5, RZ, RZ, -R4 ;  /* 0x000000ffff057224 */ /* 0x000fe200078e0a04 */
[----:B------:R-:W-:Y:S01]  /*f110*/  LOP3.LUT R7, R10, R7, RZ, 0xc0, !PT ;  /* 0x000000070a077212 */ /* 0x000fe200078ec0ff */
[----:B------:R-:W-:Y:S02]  /*f120*/  IMAD.MOV.U32 R6, RZ, RZ, R14 ;  /* 0x000000ffff067224 */ /* 0x000fe400078e000e */
[----:B------:R-:W-:Y:S02]  /*f130*/  IMAD R3, R18, R4, R3 ;  /* 0x0000000412037224 */ /* 0x000fe400078e0203 */
[----:B--2---:R-:W-:-:S02]  /*f140*/  IMAD R2, R5, R23, R16 ;  /* 0x0000001705027224 */ /* 0x004fc400078e0210 */
[----:B---3--:R-:W-:Y:S02]  /*f150*/  IMAD R0, R3, R25, R0 ;  /* 0x0000001903007224 */ /* 0x008fe400078e0200 */
[----:B------:R-:W-:Y:S02]  /*f160*/  IMAD R5, R2, R17, R7 ;  /* 0x0000001102057224 */ /* 0x000fe400078e0207 */
[----:B------:R-:W-:-:S03]  /*f170*/  IMAD.MOV.U32 R4, RZ, RZ, 0x1 ;  /* 0x00000001ff047424 */ /* 0x000fc600078e00ff */
[----:B------:R-:W-:Y:S02]  /*f180*/  SEL R7, R5, R0, !P2 ;  /* 0x0000000005077207 */ /* 0x000fe40005000000 */
[----:B------:R-:W-:-:S07]  /*f190*/  SEL R5, R0, R5, !P2 ;  /* 0x0000000500057207 */ /* 0x000fce0005000000 */
.L_x_298:
[----:B------:R-:W-:-:S08]  /*f1a0*/  NOP ;  /* 0x0000000000007918 */ /* 0x000fd00000000000 */
[----:B------:R-:W0:-:S00]  /*f1b0*/  USETMAXREG.DEALLOC.CTAPOOL 0x28 ;  /* 0x00000028000079c8 */ /* 0x000e0000080e0500 */
[----:B------:R-:W-:-:S13]  /*f1c0*/  ISETP.NE.AND P0, PT, RZ, UR8, PT ;  /* 0x00000008ff007c0c */ /* 0x000fda000bf05270 */
[----:B------:R-:W-:Y:S05]  /*f1d0*/  @P0 EXIT ;  /* 0x000000000000094d */ /* 0x000fea0003800000 */
[----:B0-----:R-:W-:Y:S01]  /*f1e0*/  LOP3.LUT P0, RZ, R4, 0xff, RZ, 0xc0, !PT ;  /* 0x000000ff04ff7812 */ /* 0x001fe2000780c0ff */
[----:B------:R-:W-:Y:S02]  /*f1f0*/  IMAD.MOV.U32 R0, RZ, RZ, 0x1 ;  /* 0x00000001ff007424 */ /* 0x000fe400078e00ff */
[----:B------:R-:W-:-:S10]  /*f200*/  IMAD.MOV.U32 R8, RZ, RZ, RZ ;  /* 0x000000ffff087224 */ /* 0x000fd400078e00ff */
[----:B------:R-:W-:Y:S05]  /*f210*/  @!P0 BRA `(.L_x_301) ;  /* 0x0000000c00a08947 */ /* 0x000fea0003800000 */
[----:B------:R-:W0:Y:S01]  /*f220*/  S2UR UR8, SR_CgaCtaId ;  /* 0x00000000000879c3 */ /* 0x000e220000008800 */
[----:B------:R-:W-:Y:S01]  /*f230*/  ULDC UR4, c[0x0][0x28c] ;  /* 0x0000a30000047ab9 */ /* 0x000fe20000000800 */
[----:B------:R-:W-:Y:S01]  /*f240*/  ULDC UR5, c[0x0][0x600] ;  /* 0x0001800000057ab9 */ /* 0x000fe20000000800 */
[----:B------:R-:W-:Y:S01]  /*f250*/  UIADD3 UR14, UR4, 0x3f, URZ ;  /* 0x0000003f040e7890 */ /* 0x000fe2000fffe03f */
[----:B------:R-:W-:Y:S01]  /*f260*/  BSSY B0, `(.L_x_301) ;  /* 0x00000e3000007945 */ /* 0x000fe20003800000 */
[----:B------:R-:W-:Y:S01]  /*f270*/  ULDC UR11, c[0x0][0x658] ;  /* 0x00019600000b7ab9 */ /* 0x000fe20000000800 */
[----:B------:R-:W-:Y:S01]  /*f280*/  UMOV UR12, 0xffffffff ;  /* 0xffffffff000c7882 */ /* 0x000fe20000000000 */
[----:B------:R-:W-:Y:S01]  /*f290*/  UMOV UR16, 0x1 ;  /* 0x0000000100107882 */ /* 0x000fe20000000000 */
[----:B------:R-:W-:Y:S01]  /*f2a0*/  USHF.R.S32.HI UR15, URZ, 0x1f, UR14 ;  /* 0x0000001f3f0f7899 */ /* 0x000fe2000801140e */
[----:B------:R-:W-:Y:S01]  /*f2b0*/  IMAD.MOV.U32 R9, RZ, RZ, 0x1 ;  /* 0x00000001ff097424 */ /* 0x000fe200078e00ff */
[----:B------:R-:W-:Y:S01]  /*f2c0*/  ULDC UR9, c[0x0][0xc] ;  /* 0x0000030000097ab9 */ /* 0x000fe20000000800 */
[----:B------:R-:W-:Y:S01]  /*f2d0*/  UIADD3 UR4, UR5, -0x1, URZ ;  /* 0xffffffff05047890 */ /* 0x000fe2000fffe03f */
[----:B------:R-:W-:Y:S01]  /*f2e0*/  IMAD.MOV.U32 R0, RZ, RZ, 0x1 ;  /* 0x00000001ff007424 */ /* 0x000fe200078e00ff */
[----:B------:R-:W-:Y:S01]  /*f2f0*/  USHF.L.U32 UR18, UR12, UR11, URZ ;  /* 0x0000000b0c127299 */ /* 0x000fe2000800063f */
[----:B------:R-:W-:Y:S01]  /*f300*/  IMAD.MOV.U32 R8, RZ, RZ, RZ ;  /* 0x000000ffff087224 */ /* 0x000fe200078e00ff */
[----:B------:R-:W-:Y:S01]  /*f310*/  USHF.L.U32 UR5, UR16, UR11, URZ ;  /* 0x0000000b10057299 */ /* 0x000fe2000800063f */
[----:B------:R-:W-:Y:S01]  /*f320*/  ULDC UR12, c[0x0][0x10] ;  /* 0x00000400000c7ab9 */ /* 0x000fe20000000800 */
[----:B------:R-:W-:Y:S01]  /*f330*/  ULEA.HI UR15, UR15, UR14, URZ, 0x6 ;  /* 0x0000000e0f0f7291 */ /* 0x000fe2000f8f303f */
[----:B------:R-:W-:Y:S01]  /*f340*/  UMOV UR22, 0x5 ;  /* 0x0000000500167882 */ /* 0x000fe20000000000 */
[----:B------:R-:W-:-:S02]  /*f350*/  ULOP3.LUT UR29, UR13, 0x2, URZ, 0xfc, !UPT ;  /* 0x000000020d1d7892 */ /* 0x000fc4000f8efc3f */
[----:B------:R-:W-:Y:S02]  /*f360*/  USHF.R.S32.HI UR19, URZ, 0x6, UR15 ;  /* 0x000000063f137899 */ /* 0x000fe4000801140f */
[----:B0-----:R-:W-:Y:S02]  /*f370*/  ULOP3.LUT UR10, UR8, 0x1, URZ, 0xc0, !UPT ;  /* 0x00000001080a7892 */ /* 0x001fe4000f8ec03f */
[----:B------:R-:W-:Y:S02]  /*f380*/  USHF.R.U32.HI UR30, URZ, 0x1, UR8 ;  /* 0x000000013f1e7899 */ /* 0x000fe40008011608 */
[----:B------:R-:W-:Y:S02]  /*f390*/  USHF.L.U32 UR6, UR8, 0x7, URZ ;  /* 0x0000000708067899 */ /* 0x000fe4000800063f */
[----:B------:R-:W-:Y:S02]  /*f3a0*/  USHF.L.U32 UR7, UR8, 0xd, URZ ;  /* 0x0000000d08077899 */ /* 0x000fe4000800063f */
[----:B------:R-:W-:-:S02]  /*f3b0*/  ULOP3.LUT UR8, UR8, 0xfffffffe, URZ, 0xc0, !UPT ;  /* 0xfffffffe08087892 */ /* 0x000fc4000f8ec03f */
[----:B------:R-:W-:Y:S02]  /*f3c0*/  UISETP.GT.U32.AND UP0, UPT, UR10, 0xffff, UPT ;  /* 0x0000ffff0a00788c */ /* 0x000fe4000bf04070 */
[----:B------:R-:W-:Y:S02]  /*f3d0*/  USHF.L.U32 UR20, UR16, UR8, URZ ;  /* 0x0000000810147299 */ /* 0x000fe4000800063f */
[----:B------:R-:W-:Y:S02]  /*f3e0*/  ULOP3.LUT UR11, UR8, 0x1, URZ, 0xfc, !UPT ;  /* 0x00000001080b7892 */ /* 0x000fe4000f8efc3f */
[----:B------:R-:W-:Y:S02]  /*f3f0*/  UIMAD.WIDE.U32 UR8, UR9, UR12, URZ ;  /* 0x0000000c090872a5 */ /* 0x000fe4000f8e003f */
[----:B------:R-:W-:Y:S01]  /*f400*/  USEL UR10, UR10, 0xffff, !UP0 ;  /* 0x0000ffff0a0a7887 */ /* 0x000fe2000c000000 */
[----:B------:R-:W-:Y:S01]  /*f410*/  ULDC UR12, c[0x0][0x14] ;  /* 0x00000500000c7ab9 */ /* 0x000fe20000000800 */
[----:B------:R-:W-:-:S02]  /*f420*/  USHF.L.U32 UR11, UR16, UR11, URZ ;  /* 0x0000000b100b7299 */ /* 0x000fc4000800063f */
[----:B------:R-:W-:Y:S02]  /*f430*/  UIMAD.WIDE.U32 UR24, UR8, UR12, URZ ;  /* 0x0000000c081872a5 */ /* 0x000fe4000f8e003f */
[----:B------:R-:W-:Y:S02]  /*f440*/  UIMAD UR21, UR9, UR12, URZ ;  /* 0x0000000c091572a4 */ /* 0x000fe4000f8e023f */
[----:B------:R-:W-:Y:S02]  /*f450*/  ULOP3.LUT UR10, UR10, 0xffff, URZ, 0xc0, !UPT ;  /* 0x0000ffff0a0a7892 */ /* 0x000fe4000f8ec03f */
[----:B------:R-:W-:Y:S02]  /*f460*/  ULOP3.LUT UR6, UR6, 0x80, URZ, 0xc0, !UPT ;  /* 0x0000008006067892 */ /* 0x000fe4000f8ec03f */
[----:B------:R-:W-:Y:S02]  /*f470*/  ULOP3.LUT UR7, UR7, 0x2000, URZ, 0xc0, !UPT ;  /* 0x0000200007077892 */ /* 0x000fe4000f8ec03f */
[----:B------:R-:W-:-:S02]  /*f480*/  ULOP3.LUT UR18, URZ, UR18, URZ, 0x33, !UPT ;  /* 0x000000123f127292 */ /* 0x000fc4000f8e333f */
[----:B------:R-:W-:Y:S02]  /*f490*/  ULOP3.LUT UR20, UR20, UR11, URZ, 0xfc, !UPT ;  /* 0x0000000b14147292 */ /* 0x000fe4000f8efc3f */
[----:B------:R-:W-:Y:S02]  /*f4a0*/  UIADD3 UR21, UR25, UR21, URZ ;  /* 0x0000001519157290 */ /* 0x000fe4000fffe03f */
[----:B------:R-:W-:Y:S02]  /*f4b0*/  USHF.L.U32 UR22, UR22, UR10, URZ ;  /* 0x0000000a16167299 */ /* 0x000fe4000800063f */
[----:B------:R-:W-:Y:S01]  /*f4c0*/  UIADD3 UR31, UR19, 0x1, URZ ;  /* 0x00000001131f7890 */ /* 0x000fe2000fffe03f */
[----:B------:R-:W-:-:S11]  /*f4d0*/  ULDC.64 UR32, c[0x0][0x198] ;  /* 0x0000660000207ab9 */ /* 0x000fd60000000a00 */
.L_x_312:
[----:B------:R-:W-:-:S03]  /*f4e0*/  UMOV UR8, 0xffffffff ;  /* 0xffffffff00087882 */ /* 0x000fc60000000000 */
[----:B------:R-:W-:Y:S05]  /*f4f0*/  BRA.DIV UR8, `(.L_x_302) ;  /* 0x0000000e08e47947 */ /* 0x000fea000b800000 */
[----:B------:R-:W-:-:S13]  /*f500*/  ELECT P0, URZ, PT ;  /* 0x00000000003f782f */ /* 0x000fda0003800000 */
.L_x_323:
[----:B------:R-:W0:Y:S01]  /*f510*/  LDC R2, c[0x0][0x28c] ;  /* 0x0000a300ff027b82 */ /* 0x000e220000000800 */
[----:B------:R-:W-:Y:S01]  /*f520*/  BSSY B1, `(.L_x_303) ;  /* 0x000003d000017945 */ /* 0x000fe20003800000 */
[----:B0-----:R-:W-:-:S13]  /*f530*/  ISETP.LT.OR P0, PT, R2, 0x1, !P0 ;  /* 0x000000010200780c */ /* 0x001fda0004701670 */
[----:B------:R-:W-:Y:S05]  /*f540*/  @P0 BRA `(.L_x_304) ;  /* 0x0000000000e80947 */ /* 0x000fea0003800000 */
[----:B------:R-:W-:Y:S01]  /*f550*/  LEA R5, R5, UR30, 0x1 ;  /* 0x0000001e05057c11 */ /* 0x000fe2000f8e08ff */
[----:B------:R-:W-:Y:S01]  /*f560*/  IMAD.MOV.U32 R13, RZ, RZ, RZ ;  /* 0x000000ffff0d7224 */ /* 0x000fe200078e00ff */
[----:B------:R-:W-:Y:S01]  /*f570*/  LEA R7, R7, UR6, 0x8 ;  /* 0x0000000607077c11 */ /* 0x000fe2000f8e40ff */
[----:B------:R-:W-:Y:S02]  /*f580*/  IMAD.U32 R14, RZ, RZ, UR31 ;  /* 0x0000001fff0e7e24 */ /* 0x000fe4000f8e00ff */
[----:B------:R-:W-:Y:S02]  /*f590*/  IMAD.MOV.U32 R2, RZ, RZ, R0 ;  /* 0x000000ffff027224 */ /* 0x000fe400078e0000 */
[----:B------:R-:W-:Y:S02]  /*f5a0*/  IMAD.MOV.U32 R3, RZ, RZ, R8 ;  /* 0x000000ffff037224 */ /* 0x000fe400078e0008 */
[----:B------:R-:W-:-:S07]  /*f5b0*/  IMAD.SHL.U32 R10, R5, 0x40, RZ ;  /* 0x00000040050a7824 */ /* 0x000fce00078e00ff */
.L_x_307:
[----:B------:R-:W0:Y:S01]  /*f5c0*/  S2R R5, SR_CgaCtaId ;  /* 0x0000000000057919 */ /* 0x000e220000008800 */
[----:B------:R-:W-:Y:S01]  /*f5d0*/  MOV R4, 0x400 ;  /* 0x0000040000047802 */ /* 0x000fe20000000f00 */
[----:B------:R-:W1:Y:S03]  /*f5e0*/  S2R R15, SR_TID.X ;  /* 0x00000000000f7919 */ /* 0x000e660000002100 */
[----:B0-----:R-:W-:Y:S02]  /*f5f0*/  LEA R12, R5, R4, 0x18 ;  /* 0x00000004050c7211 */ /* 0x001fe400078ec0ff */
[----:B------:R-:W-:Y:S02]  /*f600*/  SHF.L.U32 R4, R2, 0x1f, RZ ;  /* 0x0000001f02047819 */ /* 0x000fe400000006ff */
[----:B-1----:R-:W-:Y:S01]  /*f610*/  LOP3.LUT P1, RZ, R15, 0x7f, RZ, 0xc0, !PT ;  /* 0x0000007f0fff7812 */ /* 0x002fe2000782c0ff */
[----:B------:R-:W-:-:S04]  /*f620*/  IMAD R11, R3, 0x8, R12 ;  /* 0x00000008030b7824 */ /* 0x000fc800078e020c */
[----:B------:R-:W0:Y:S08]  /*f630*/  SYNCS.PHASECHK.TRANS64.TRYWAIT P0, [R11+URZ+0x20], R4 ;  /* 0x000020040b0075a7 */ /* 0x000e30000800017f */
[----:B------:R-:W1:Y:S01]  /*f640*/  @!P1 LDC R5, c[0x0][0x500] ;  /* 0x00014000ff059b82 */ /* 0x000e620000000800 */
[----:B0-----:R-:W-:Y:S05]  /*f650*/  @!P0 BRA `(.L_x_305) ;  /* 0x0000000c00ac8947 */ /* 0x001fea0003800000 */
.L_x_324:
[----:B------:R-:W-:Y:S01]  /*f660*/  UPRMT UR8, UR29, 0x9910, URZ ;  /* 0x000099101d087896 */ /* 0x000fe2000800003f */
[----:B-1----:R1:W-:Y:S03]  /*f670*/  @!P1 SYNCS.ARRIVE.TRANS64 RZ, [R11+URZ], R5 ;  /* 0x000000050bff99a7 */ /* 0x0023e6000800003f */
[----:B------:R-:W-:-:S06]  /*f680*/  UISETP.NE.AND UP0, UPT, UR8, 0x2, UPT ;  /* 0x000000020800788c */ /* 0x000fcc000bf05270 */
[----:B------:R-:W-:-:S13]  /*f690*/  PLOP3.LUT P0, PT, PT, PT, UP0, 0x80, 0x0 ;  /* 0x000000000000781c */ /* 0x000fda0003f0f008 */
[----:B-1----:R-:W-:Y:S05]  /*f6a0*/  @P0 BRA `(.L_x_306) ;  /* 0x0000000000040947 */ /* 0x002fea0003800000 */
[----:B------:R-:W-:Y:S01]  /*f6b0*/  BPT.TRAP 0x1 ;  /* 0x000000040000795c */ /* 0x000fe20000300000 */
.L_x_306:
[C---:B0-----:R-:W-:Y:S01]  /*f6c0*/  LEA R4, R3.reuse, UR30, 0x1 ;  /* 0x0000001e03047c11 */ /* 0x041fe2000f8e08ff */
[----:B------:R-:W-:Y:S01]  /*f6d0*/  VIADD R14, R14, 0xffffffff ;  /* 0xffffffff0e0e7836 */ /* 0x000fe20000000000 */
[----:B------:R-:W-:Y:S01]  /*f6e0*/  R2UR UR11, R3 ;  /* 0x00000000030b72ca */ /* 0x000fe200000e0000 */
[----:B------:R-:W-:Y:S01]  /*f6f0*/  UIADD3 UR14, UP0, UR32, 0xf0, URZ ;  /* 0x000000f0200e7890 */ /* 0x000fe2000ff1e03f */
[----:B------:R-:W-:Y:S01]  /*f700*/  R2UR UR26, R12 ;  /* 0x000000000c1a72ca */ /* 0x000fe200000e0000 */
[----:B------:R-:W-:Y:S01]  /*f710*/  IMAD.U32 R4, R4, 0x1000, R12 ;  /* 0x0000100004047824 */ /* 0x000fe200078e000c */
[----:B------:R-:W-:Y:S01]  /*f720*/  R2UR UR27, R10 ;  /* 0x000000000a1b72ca */ /* 0x000fe200000e0000 */
[----:B------:R-:W-:Y:S01]  /*f730*/  UIADD3 UR34, UP1, UR32, 0x1f0, URZ ;  /* 0x000001f020227890 */ /* 0x000fe2000ff3e03f */
[----:B------:R-:W-:Y:S01]  /*f740*/  R2UR UR9, R11 ;  /* 0x000000000b0972ca */ /* 0x000fe200000e0000 */
[----:B------:R-:W-:Y:S01]  /*f750*/  UIADD3.X UR15, URZ, UR33, URZ, UP0, !UPT ;  /* 0x000000213f0f7290 */ /* 0x000fe200087fe43f */
[----:B------:R-:W-:Y:S01]  /*f760*/  R2UR UR8, R4 ;  /* 0x00000000040872ca */ /* 0x000fe200000e0000 */
[----:B------:R-:W-:Y:S01]  /*f770*/  UPRMT UR23, URZ, 0x5410, UR22 ;  /* 0x000054103f177896 */ /* 0x000fe20008000016 */
[----:B------:R-:W-:Y:S01]  /*f780*/  R2UR UR10, R13 ;  /* 0x000000000d0a72ca */ /* 0x000fe200000e0000 */
[----:B------:R-:W-:Y:S01]  /*f790*/  VIADD R3, R3, 0x1 ;  /* 0x0000000103037836 */ /* 0x000fe20000000000 */
[----:B------:R-:W-:Y:S01]  /*f7a0*/  R2UR UR12, R6 ;  /* 0x00000000060c72ca */ /* 0x000fe200000e0000 */
[----:B------:R-:W-:Y:S01]  /*f7b0*/  ULEA UR11, UR11, UR7, 0xe ;  /* 0x000000070b0b7291 */ /* 0x000fe2000f8e703f */
[----:B------:R-:W-:Y:S01]  /*f7c0*/  R2UR UR28, R7 ;  /* 0x00000000071c72ca */ /* 0x000fe200000e0000 */
[----:B------:R-:W-:Y:S01]  /*f7d0*/  UPRMT UR36, URZ, 0x5410, UR20 ;  /* 0x000054103f247896 */ /* 0x000fe20008000014 */
[----:B------:R-:W-:Y:S01]  /*f7e0*/  ISETP.GT.AND P1, PT, R14, 0x1, PT ;  /* 0x000000010e00780c */ /* 0x000fe20003f24270 */
[----:B------:R-:W-:Y:S01]  /*f7f0*/  UIADD3 UR26, UR26, 0x8100, UR11 ;  /* 0x000081001a1a7890 */ /* 0x000fe2000fffe00b */
[----:B------:R-:W-:Y:S01]  /*f800*/  ISETP.NE.AND P0, PT, R3, 0x4, PT ;  /* 0x000000040300780c */ /* 0x000fe20003f05270 */
[----:B------:R-:W-:Y:S01]  /*f810*/  UIADD3.X UR35, URZ, UR33, URZ, UP1, !UPT ;  /* 0x000000213f237290 */ /* 0x000fe20008ffe43f */
[----:B------:R-:W-:Y:S01]  /*f820*/  VIADD R13, R13, 0x40 ;  /* 0x000000400d0d7836 */ /* 0x000fe20000000000 */
[----:B------:R-:W-:Y:S01]  /*f830*/  UIADD3 UR8, UR8, 0x100, URZ ;  /* 0x0000010008087890 */ /* 0x000fe2000fffe03f */
[----:B------:R-:W-:Y:S01]  /*f840*/  SEL R5, RZ, 0x1, P0 ;  /* 0x00000001ff057807 */ /* 0x000fe20000000000 */
[----:B------:R-:W-:Y:S01]  /*f850*/  UMOV UR16, 0x0 ;  /* 0x0000000000107882 */ /* 0x000fe20000000000 */
[----:B------:R-:W-:Y:S01]  /*f860*/  UMOV UR17, 0x10000000 ;  /* 0x1000000000117882 */ /* 0x000fe20000000000 */
[----:B------:R-:W-:Y:S01]  /*f870*/  UMOV UR11, UR27 ;  /* 0x0000001b000b7c82 */ /* 0x000fe20008000000 */
[----:B------:R-:W-:-:S02]  /*f880*/  LOP3.LUT R2, R2, R5, RZ, 0x3c, !PT ;  /* 0x0000000502027212 */ /* 0x000fc400078e3cff */
[----:B------:R-:W-:Y:S02]  /*f890*/  SEL R3, R3, RZ, P0 ;  /* 0x000000ff03037207 */ /* 0x000fe40000000000 */
[----:B------:R0:W-:Y:S02]  /*f8a0*/  UTMALDG.3D.MULTICAST [UR8], [UR14], UR23, desc[UR16] ;  /* 0x000010080e0073b4 */ /* 0x0001e40008011817 */
[----:B0-----:R-:W-:Y:S01]  /*f8b0*/  UMOV UR8, UR26 ;  /* 0x0000001a00087c82 */ /* 0x001fe20008000000 */
[----:B------:R-:W-:Y:S02]  /*f8c0*/  UMOV UR11, UR28 ;  /* 0x0000001c000b7c82 */ /* 0x000fe40008000000 */
[----:B------:R0:W-:Y:S02]  /*f8d0*/  UTMALDG.3D.MULTICAST [UR8], [UR34], UR36, desc[UR16] ;  /* 0x00001008220073b4 */ /* 0x0001e40008011824 */
[----:B0-----:R-:W-:Y:S05]  /*f8e0*/  @P1 BRA `(.L_x_307) ;  /* 0xfffffffc00341947 */ /* 0x001fea000383ffff */
.L_x_304:
[----:B------:R-:W-:Y:S05]  /*f8f0*/  BSYNC B1 ;  /* 0x0000000000017941 */ /* 0x000fea0003800000 */
.L_x_303:
[----:B------:R-:W2:Y:S01]  /*f900*/  LDL.LU R15, [R1+0x80] ;  /* 0x00008000010f7983 */ /* 0x000ea20000300800 */
[----:B------:R-:W-:Y:S01]  /*f910*/  LOP3.LUT P3, RZ, R9, 0xff, RZ, 0xc0, !PT ;  /* 0x000000ff09ff7812 */ /* 0x000fe2000786c0ff */
[----:B------:R-:W-:Y:S01]  /*f920*/  VIADD R8, R8, UR19 ;  /* 0x0000001308087c36 */ /* 0x000fe20008000000 */
[----:B------:R-:W-:Y:S01]  /*f930*/  ULDC.64 UR8, c[0x0][0x650] ;  /* 0x0001940000087ab9 */ /* 0x000fe20000000a00 */
[----:B------:R-:W3:Y:S01]  /*f940*/  LDL.LU R12, [R1+0x84] ;  /* 0x00008400010c7983 */ /* 0x000ee20000300800 */
[----:B------:R-:W-:Y:S01]  /*f950*/  IMAD.U32 R5, RZ, RZ, UR19 ;  /* 0x00000013ff057e24 */ /* 0x000fe2000f8e00ff */
[----:B------:R-:W-:Y:S01]  /*f960*/  BSSY B1, `(.L_x_308) ;  /* 0x0000070000017945 */ /* 0x000fe20003800000 */
[----:B------:R-:W-:Y:S01]  /*f970*/  ISETP.GT.U32.AND P0, PT, R8, 0x3, PT ;  /* 0x000000030800780c */ /* 0x000fe20003f04070 */
[----:B------:R-:W-:Y:S01]  /*f980*/  IMAD.MOV.U32 R7, RZ, RZ, -0x1 ;  /* 0xffffffffff077424 */ /* 0x000fe200078e00ff */
[----:B------:R-:W-:Y:S01]  /*f990*/  SHF.R.U32.HI R2, RZ, 0x2, R8 ;  /* 0x00000002ff027819 */ /* 0x000fe20000011608 */
[----:B------:R-:W-:Y:S01]  /*f9a0*/  IMAD.MOV.U32 R6, RZ, RZ, -0x1 ;  /* 0xffffffffff067424 */ /* 0x000fe200078e00ff */
[----:B------:R-:W-:Y:S01]  /*f9b0*/  ISETP.LT.U32.AND P0, PT, R5, 0x4, P0 ;  /* 0x000000040500780c */ /* 0x000fe20000701070 */
[----:B------:R-:W-:Y:S01]  /*f9c0*/  IMAD.MOV.U32 R5, RZ, RZ, -0x1 ;  /* 0xffffffffff057424 */ /* 0x000fe200078e00ff */
[----:B------:R-:W-:Y:S01]  /*f9d0*/  LOP3.LUT R2, R2, 0x1, RZ, 0xc0, !PT ;  /* 0x0000000102027812 */ /* 0x000fe200078ec0ff */
[----:B------:R-:W0:Y:S01]  /*f9e0*/  @P3 S2R R4, SR_CgaCtaId ;  /* 0x0000000000043919 */ /* 0x000e220000008800 */
[----:B------:R-:W-:-:S02]  /*f9f0*/  @P3 MOV R3, 0x400 ;  /* 0x0000040000033802 */ /* 0x000fc40000000f00 */
[----:B------:R-:W-:Y:S01]  /*fa00*/  ISETP.NE.U32.AND P1, PT, R2, 0x1, PT ;  /* 0x000000010200780c */ /* 0x000fe20003f25070 */
[----:B------:R-:W-:Y:S01]  /*fa10*/  IMAD.U32 R2, RZ, RZ, UR19 ;  /* 0x00000013ff027e24 */ /* 0x000fe2000f8e00ff */
[----:B------:R-:W-:Y:S02]  /*fa20*/  LOP3.LUT R8, R8, 0x3, RZ, 0xc0, !PT ;  /* 0x0000000308087812 */ /* 0x000fe400078ec0ff */
[----:B------:R-:W-:Y:S02]  /*fa30*/  PRMT R9, RZ, 0x7610, R9 ;  /* 0x00007610ff097816 */ /* 0x000fe40000000009 */
[----:B------:R-:W-:-:S04]  /*fa40*/  ISETP.GT.U32.AND P1, PT, R2, 0x3, !P1 ;  /* 0x000000030200780c */ /* 0x000fc80004f24070 */
[----:B------:R-:W-:Y:S02]  /*fa50*/  SEL R2, RZ, 0x1, !P1 ;  /* 0x00000001ff027807 */ /* 0x000fe40004800000 */
[----:B0-----:R-:W-:-:S04]  /*fa60*/  @P3 LEA R3, R4, R3, 0x18 ;  /* 0x0000000304033211 */ /* 0x001fc800078ec0ff */
[----:B------:R0:W-:Y:S02]  /*fa70*/  @P3 SYNCS.ARRIVE.TRANS64.A1T0 RZ, [R3+URZ+0x58], RZ ;  /* 0x000058ff03ff39a7 */ /* 0x0001e4000810003f */
[----:B0-----:R-:W-:-:S04]  /*fa80*/  SEL R3, RZ, 0x1, !P0 ;  /* 0x00000001ff037807 */ /* 0x001fc80004000000 */
[----:B------:R-:W-:Y:S02]  /*fa90*/  LOP3.LUT R0, R2, R0, R3, 0x96, !PT ;  /* 0x0000000002007212 */ /* 0x000fe400078e9603 */
[----:B------:R-:W-:Y:S02]  /*faa0*/  PRMT R2, RZ, 0x7610, R2 ;  /* 0x00007610ff027816 */ /* 0x000fe40000000002 */
[----:B---3--:R-:W-:-:S04]  /*fab0*/  IADD3 R12, P3, R12, UR24, RZ ;  /* 0x000000180c0c7c10 */ /* 0x008fc8000ff7e0ff */
[----:B--2---:R-:W-:Y:S01]  /*fac0*/  IADD3.X R15, R15, UR21, RZ, P3, !PT ;  /* 0x000000150f0f7c10 */ /* 0x004fe20009ffe4ff */
[----:B------:R0:W-:Y:S01]  /*fad0*/  STL [R1+0x84], R12 ;  /* 0x0000840c01007387 */ /* 0x0001e20000100800 */
[----:B------:R-:W-:-:S03]  /*fae0*/  ISETP.GE.U32.AND P3, PT, R12, UR8, PT ;  /* 0x000000080c007c0c */ /* 0x000fc6000bf66070 */
[----:B------:R0:W-:Y:S01]  /*faf0*/  STL [R1+0x80], R15 ;  /* 0x0000800f01007387 */ /* 0x0001e20000100800 */
[----:B------:R-:W-:-:S13]  /*fb00*/  ISETP.GE.U32.AND.EX P0, PT, R15, UR9, PT, P3 ;  /* 0x000000090f007c0c */ /* 0x000fda000bf06130 */
[----:B0-----:R-:W-:Y:S05]  /*fb10*/  @P0 BRA `(.L_x_309) ;  /* 0x0000000400500947 */ /* 0x001fea0003800000 */
[----:B------:R-:W-:Y:S01]  /*fb20*/  ULDC.64 UR8, c[0x0][0x628] ;  /* 0x00018a0000087ab9 */ /* 0x000fe20000000a00 */
[----:B------:R-:W0:Y:S01]  /*fb30*/  S2R R11, SR_CTAID.X ;  /* 0x00000000000b7919 */ /* 0x000e220000002500 */
[----:B------:R-:W-:Y:S01]  /*fb40*/  ISETP.NE.U32.AND P0, PT, RZ, UR8, PT ;  /* 0x00000008ff007c0c */ /* 0x000fe2000bf05070 */
[----:B------:R-:W-:Y:S01]  /*fb50*/  ULDC UR11, c[0x0][0x630] ;  /* 0x00018c00000b7ab9 */ /* 0x000fe20000000800 */
[----:B------:R-:W-:Y:S01]  /*fb60*/  IMAD.MOV.U32 R2, RZ, RZ, R12 ;  /* 0x000000ffff027224 */ /* 0x000fe200078e000c */
[----:B------:R-:W1:Y:S01]  /*fb70*/  S2R R10, SR_CTAID.Y ;  /* 0x00000000000a7919 */ /* 0x000e620000002600 */
[----:B------:R-:W-:Y:S01]  /*fb80*/  ISETP.NE.AND.EX P0, PT, RZ, UR9, PT, P0 ;  /* 0x00000009ff007c0c */ /* 0x000fe2000bf05300 */
[----:B------:R-:W-:-:S12]  /*fb90*/  IMAD.MOV.U32 R3, RZ, RZ, R15 ;  /* 0x000000ffff037224 */ /* 0x000fd800078e000f */
[----:B------:R-:W-:Y:S05]  /*fba0*/  @!P0 BRA `(.L_x_310) ;  /* 0x0000000000288947 */ /* 0x000fea0003800000 */
[----:B------:R-:W-:Y:S02]  /*fbb0*/  ULDC UR10, c[0x0][0x634] ;  /* 0x00018d00000a7ab9 */ /* 0x000fe40000000800 */
[----:B------:R-:W-:-:S05]  /*fbc0*/  IADD3 R7, P0, R12, UR10, RZ ;  /* 0x0000000a0c077c10 */ /* 0x000fca000ff1e0ff */
[----:B------:R-:W-:-:S04]  /*fbd0*/  IMAD.X R13, RZ, RZ, R15, P0 ;  /* 0x000000ffff0d7224 */ /* 0x000fc800000e060f */
[----:B------:R-:W-:-:S04]  /*fbe0*/  IMAD.WIDE.U32 R4, R13, UR8, RZ ;  /* 0x000000080d047c25 */ /* 0x000fc8000f8e00ff */
[----:B------:R-:W-:-:S04]  /*fbf0*/  IMAD.WIDE.U32 R4, P0, R7, UR9, R4 ;  /* 0x0000000907047c25 */ /* 0x000fc8000f800004 */
[----:B------:R-:W-:-:S04]  /*fc00*/  IMAD.WIDE.U32 R6, R7, UR8, RZ ;  /* 0x0000000807067c25 */ /* 0x000fc8000f8e00ff */
[----:B------:R-:W-:Y:S01]  /*fc10*/  IMAD.X R3, RZ, RZ, RZ, P0 ;  /* 0x000000ffff037224 */ /* 0x000fe200000e06ff */
[----:B------:R-:W-:Y:S01]  /*fc20*/  IADD3 RZ, P0, R7, R4, RZ ;  /* 0x0000000407ff7210 */ /* 0x000fe20007f1e0ff */
[----:B------:R-:W-:-:S04]  /*fc30*/  IMAD.MOV.U32 R2, RZ, RZ, R5 ;  /* 0x000000ffff027224 */ /* 0x000fc800078e0005 */
[----:B------:R-:W-:-:S08]  /*fc40*/  IMAD.WIDE.U32.X R2, R13, UR9, R2, P0 ;  /* 0x000000090d027c25 */ /* 0x000fd000080e0402 */
.L_x_310:
[--C-:B------:R-:W-:Y:S01]  /*fc50*/  SHF.R.U64 R6, R2, UR11, R3.reuse ;  /* 0x0000000b02067c19 */ /* 0x100fe20008001203 */
[----:B------:R-:W-:Y:S01]  /*fc60*/  ULDC.64 UR8, c[0x0][0x620] ;  /* 0x0001880000087ab9 */ /* 0x000fe20000000a00 */
[----:B------:R-:W-:Y:S01]  /*fc70*/  SHF.R.U32.HI R2, RZ, UR11, R3 ;  /* 0x0000000bff027c19 */ /* 0x000fe20008011603 */
[----:B------:R-:W-:Y:S01]  /*fc80*/  IMAD.MOV.U32 R3, RZ, RZ, R15 ;  /* 0x000000ffff037224 */ /* 0x000fe200078e000f */
[----:B------:R-:W-:Y:S01]  /*fc90*/  IADD3 R5, P0, RZ, -R6, RZ ;  /* 0x80000006ff057210 */ /* 0x000fe20007f1e0ff */
[----:B------:R-:W2:Y:S01]  /*fca0*/  LDC R16, c[0x0][0x144] ;  /* 0x00005100ff107b82 */ /* 0x000ea20000000800 */
[----:B0-----:R-:W-:Y:S01]  /*fcb0*/  I2FP.F32.U32 R7, R11 ;  /* 0x0000000b00077245 */ /* 0x001fe20000201000 */
[----:B------:R-:W-:Y:S01]  /*fcc0*/  ULDC.64 UR14, c[0x0][0x640] ;  /* 0x00019000000e7ab9 */ /* 0x000fe20000000a00 */
[----:B------:R-:W-:Y:S01]  /*fcd0*/  ULDC UR10, c[0x0][0x608] ;  /* 0x00018200000a7ab9 */ /* 0x000fe20000000800 */
[----:B------:R-:W-:Y:S01]  /*fce0*/  IMAD.X R2, RZ, RZ, ~R2, P0 ;  /* 0x000000ffff027224 */ /* 0x000fe200000e0e02 */
[----:B------:R-:W-:-:S03]  /*fcf0*/  ISETP.NE.U32.AND P0, PT, RZ, UR14, PT ;  /* 0x0000000eff007c0c */ /* 0x000fc6000bf05070 */
[----:B------:R-:W-:Y:S01]  /*fd00*/  IMAD R4, R2, UR8, RZ ;  /* 0x0000000802047c24 */ /* 0x000fe2000f8e02ff */
[----:B------:R-:W0:Y:S01]  /*fd10*/  LDC R13, c[0x0][0x148] ;  /* 0x00005200ff0d7b82 */ /* 0x000e220000000800 */
[----:B------:R-:W-:Y:S01]  /*fd20*/  IMAD.MOV.U32 R2, RZ, RZ, R12 ;  /* 0x000000ffff027224 */ /* 0x000fe200078e000c */
[----:B------:R-:W-:-:S03]  /*fd30*/  ISETP.NE.AND.EX P0, PT, RZ, UR15, PT, P0 ;  /* 0x0000000fff007c0c */ /* 0x000fc6000bf05300 */
[----:B------:R-:W-:Y:S01]  /*fd40*/  IMAD.WIDE.U32 R2, R5, UR8, R2 ;  /* 0x0000000805027c25 */ /* 0x000fe2000f8e0002 */
[----:B------:R-:W-:-:S03]  /*fd50*/  ULDC UR8, c[0x0][0x150] ;  /* 0x0000540000087ab9 */ /* 0x000fc60000000800 */
[----:B------:R-:W-:Y:S02]  /*fd60*/  IMAD R5, R5, UR9, R4 ;  /* 0x0000000905057c24 */ /* 0x000fe4000f8e0204 */
[----:B------:R-:W-:Y:S01]  /*fd70*/  FMUL R4, R7, UR8 ;  /* 0x0000000807047c20 */ /* 0x000fe20008400000 */
[----:B------:R-:W-:Y:S01]  /*fd80*/  ULDC UR8, c[0x0][0x618] ;  /* 0x0001860000087ab9 */ /* 0x000fe20000000800 */
[----:B------:R-:W-:Y:S01]  /*fd90*/  ULDC UR9, c[0x0][0x154] ;  /* 0x0000550000097ab9 */ /* 0x000fe20000000800 */
[----:B------:R-:W-:-:S03]  /*fda0*/  IMAD.IADD R3, R3, 0x1, R5 ;  /* 0x0000000103037824 */ /* 0x000fc600078e0205 */
[----:B------:R-:W3:Y:S02]  /*fdb0*/  F2I.U32.TRUNC.NTZ R4, R4 ;  /* 0x0000000400047305 */ /* 0x000ee4000020f000 */
[----:B------:R-:W-:Y:S02]  /*fdc0*/  SHF.R.U64 R7, R2, UR8, R3 ;  /* 0x0000000802077c19 */ /* 0x000fe40008001203 */
[----:B-1----:R-:W-:-:S05]  /*fdd0*/  I2FP.F32.U32 R2, R10 ;  /* 0x0000000a00027245 */ /* 0x002fca0000201000 */
[----:B------:R-:W-:Y:S01]  /*fde0*/  FMUL R5, R2, UR9 ;  /* 0x0000000902057c20 */ /* 0x000fe20008400000 */
[----:B------:R-:W-:Y:S01]  /*fdf0*/  SHF.R.U32.HI R2, RZ, UR8, R3 ;  /* 0x00000008ff027c19 */ /* 0x000fe20008011603 */
[----:B------:R-:W-:Y:S02]  /*fe00*/  ULDC UR8, c[0x0][0x658] ;  /* 0x0001960000087ab9 */ /* 0x000fe40000000800 */
[----:B------:R1:W4:Y:S01]  /*fe10*/  F2I.U32.TRUNC.NTZ R15, R5 ;  /* 0x00000005000f7305 */ /* 0x000322000020f000 */
[--C-:B------:R-:W-:Y:S02]  /*fe20*/  SHF.R.U64 R14, R7, UR10, R2.reuse ;  /* 0x0000000a070e7c19 */ /* 0x100fe40008001202 */
[----:B------:R-:W-:Y:S01]  /*fe30*/  SHF.R.U32.HI R3, RZ, UR10, R2 ;  /* 0x0000000aff037c19 */ /* 0x000fe20008011602 */
[----:B---3--:R-:W-:-:S03]  /*fe40*/  IMAD.MOV R2, RZ, RZ, -R4 ;  /* 0x000000ffff027224 */ /* 0x008fc600078e0a04 */
[----:B------:R-:W-:Y:S01]  /*fe50*/  SHF.R.U64 R12, R14, UR8, R3 ;  /* 0x000000080e0c7c19 */ /* 0x000fe20008001203 */
[----:B--2---:R-:W-:Y:S01]  /*fe60*/  IMAD R17, R16, R2, R11 ;  /* 0x0000000210117224 */ /* 0x004fe200078e020b */
[----:B------:R-:W-:-:S03]  /*fe70*/  SHF.R.U32.HI R4, RZ, UR8, R3 ;  /* 0x00000008ff047c19 */ /* 0x000fc60008011603 */
[----:B------:R-:W-:Y:S02]  /*fe80*/  IMAD.MOV.U32 R2, RZ, RZ, R12 ;  /* 0x000000ffff027224 */ /* 0x000fe400078e000c */
[----:B------:R-:W-:Y:S01]  /*fe90*/  IMAD.MOV.U32 R3, RZ, RZ, R4 ;  /* 0x000000ffff037224 */ /* 0x000fe200078e0004 */
[----:B-1--4-:R-:W-:Y:S06]  /*fea0*/  @!P0 BRA `(.L_x_311) ;  /* 0x0000000000288947 */ /* 0x012fec0003800000 */
[----:B------:R-:W-:Y:S02]  /*feb0*/  ULDC UR8, c[0x0][0x64c] ;  /* 0x0001930000087ab9 */ /* 0x000fe40000000800 */
[----:B------:R-:W-:-:S05]  /*fec0*/  IADD3 R3, P0, R12, UR8, RZ ;  /* 0x000000080c037c10 */ /* 0x000fca000ff1e0ff */
[----:B------:R-:W-:-:S04]  /*fed0*/  IMAD.X R11, RZ, RZ, R4, P0 ;  /* 0x000000ffff0b7224 */ /* 0x000fc800000e0604 */
[----:B------:R-:W-:-:S04]  /*fee0*/  IMAD.WIDE.U32 R4, R11, UR14, RZ ;  /* 0x0000000e0b047c25 */ /* 0x000fc8000f8e00ff */
[----:B------:R-:W-:-:S04]  /*fef0*/  IMAD.WIDE.U32 R4, P0, R3, UR15, R4 ;  /* 0x0000000f03047c25 */ /* 0x000fc8000f800004 */
[----:B------:R-:W-:-:S04]  /*ff00*/  IMAD.WIDE.U32 R2, R3, UR14, RZ ;  /* 0x0000000e03027c25 */ /* 0x000fc8000f8e00ff */
[----:B------:R-:W-:Y:S01]  /*ff10*/  IMAD.MOV.U32 R2, RZ, RZ, R5 ;  /* 0x000000ffff027224 */ /* 0x000fe200078e0005 */
[----:B------:R-:W-:Y:S01]  /*ff20*/  IADD3 RZ, P1, R3, R4, RZ ;  /* 0x0000000403ff7210 */ /* 0x000fe20007f3e0ff */
[----:B------:R-:W-:-:S04]  /*ff30*/  IMAD.X R3, RZ, RZ, RZ, P0 ;  /* 0x000000ffff037224 */ /* 0x000fc800000e06ff */
[----:B------:R-:W-:-:S08]  /*ff40*/  IMAD.WIDE.U32.X R2, R11, UR15, R2, P1 ;  /* 0x0000000f0b027c25 */ /* 0x000fd000088e0402 */
.L_x_311:
[----:B------:R-:W-:Y:S01]  /*ff50*/  ULDC UR8, c[0x0][0x648] ;  /* 0x0001920000087ab9 */ /* 0x000fe20000000800 */
[----:B------:R-:W-:Y:S01]  /*ff60*/  IMAD.MOV R15, RZ, RZ, -R15 ;  /* 0x000000ffff0f7224 */ /* 0x000fe200078e0a0f */
[----:B------:R-:W-:Y:S01]  /*ff70*/  SHF.R.U64 R3, R2, UR8, R3 ;  /* 0x0000000802037c19 */ /* 0x000fe20008001203 */
[----:B------:R-:W-:Y:S01]  /*ff80*/  ULDC UR8, c[0x0][0x638] ;  /* 0x00018e0000087ab9 */ /* 0x000fe20000000800 */
[----:B------:R-:W-:Y:S01]  /*ff90*/  LOP3.LUT R2, R14, UR18, RZ, 0xc0, !PT ;  /* 0x000000120e027c12 */ /* 0x000fe2000f8ec0ff */
[----:B0-----:R-:W-:Y:S01]  /*ffa0*/  @P2 IMAD R17, R13, R15, R10 ;  /* 0x0000000f0d112224 */ /* 0x001fe200078e020a */
[----:B------:R-:W-:Y:S01]  /*ffb0*/  LOP3.LUT R7, R7, UR4, RZ, 0xc0, !PT ;  /* 0x0000000407077c12 */ /* 0x000fe2000f8ec0ff */
[----:B------:R-:W-:Y:S01]  /*ffc0*/  IMAD.MOV R5, RZ, RZ, -R3 ;  /* 0x000000ffff057224 */ /* 0x000fe200078e0a03 */
[----:B------:R-:W-:Y:S01]  /*ffd0*/  ULDC UR9, c[0x0][0x610] ;  /* 0x0001840000097ab9 */ /* 0x000fe20000000800 */
[----:B------:R-:W-:Y:S02]  /*ffe0*/  IMAD R2, R3, UR5, R2 ;  /* 0x0000000503027c24 */ /* 0x000fe4000f8e0202 */
[----:B------:R-:W-:Y:S01]  /*fff0*/  IMAD R12, R5, UR8, R12 ;  /* 0x00000008050c7c24 */ /* 0x000fe2000f8e020c */
[----:B------:R-:W-:Y:S01]  /*10000*/  ULDC UR8, c[0x0][0x600] ;  /* 0x0001800000087ab9 */ /* 0x000fe20000000800 */
[----:B------:R-:W-:-:S02]  /*10010*/  IMAD R5, R2, UR9, R17 ;  /* 0x0000000902057c24 */ /* 0x000fc4000f8e0211 */
[----:B------:R-:W-:Y:S02]  /*10020*/  IMAD R12, R12, UR8, R7 ;  /* 0x000000080c0c7c24 */ /* 0x000fe4000f8e0207 */
[----:B------:R-:W-:-:S03]  /*10030*/  IMAD.MOV.U32 R2, RZ, RZ, 0x1 ;  /* 0x00000001ff027424 */ /* 0x000fc600078e00ff */
[----:B------:R-:W-:Y:S02]  /*10040*/  SEL R7, R12, R5, !P2 ;  /* 0x000000050c077207 */ /* 0x000fe40005000000 */
[----:B------:R-:W-:-:S07]  /*10050*/  SEL R5, R5, R12, !P2 ;  /* 0x0000000c05057207 */ /* 0x000fce0005000000 */
.L_x_309:
[----:B------:R-:W-:Y:S05]  /*10060*/  BSYNC B1 ;  /* 0x0000000000017941 */ /* 0x000fea0003800000 */
.L_x_308:
[----:B------:R-:W-:-:S13]  /*10070*/  LOP3.LUT P0, RZ, R2, 0xff, RZ, 0xc0, !PT ;  /* 0x000000ff02ff7812 */ /* 0x000fda000780c0ff */
[----:B------:R-:W-:Y:S05]  /*10080*/  @P0 BRA `(.L_x_312) ;  /* 0xfffffff400140947 */ /* 0x000fea000383ffff */
[----:B------:R-:W-:Y:S05]  /*10090*/  BSYNC B0 ;  /* 0x0000000000007941 */ /* 0x000fea0003800000 */
.L_x_301:
[----:B------:R-:W-:-:S03]  /*100a0*/  UMOV UR8, 0xffffffff ;  /* 0xffffffff00087882 */ /* 0x000fc60000000000 */
[----:B------:R-:W-:Y:S05]  /*100b0*/  BRA.DIV UR8, `(.L_x_313) ;  /* 0x0000000608287947 */ /* 0x000fea000b800000 */
[----:B------:R-:W-:-:S13]  /*100c0*/  ELECT P0, URZ, PT ;  /* 0x00000000003f782f */ /* 0x000fda0003800000 */
.L_x_327:
[----:B------:R-:W-:Y:S04]  /*100d0*/  BSSY B0, `(.L_x_314) ;  /* 0x000002c000007945 */ /* 0x000fe80003800000 */
[----:B------:R-:W-:Y:S05]  /*100e0*/  @!P0 BRA `(.L_x_315) ;  /* 0x0000000000a88947 */ /* 0x000fea0003800000 */
[----:B------:R-:W-:-:S04]  /*100f0*/  ULOP3.LUT UR8, UR13, 0x2, URZ, 0xfc, !UPT ;  /* 0x000000020d087892 */ /* 0x000fc8000f8efc3f */
[----:B------:R-:W-:-:S06]  /*10100*/  UISETP.NE.AND UP0, UPT, UR8, 0x3, UPT ;  /* 0x000000030800788c */ /* 0x000fcc000bf05270 */
[----:B------:R-:W-:-:S13]  /*10110*/  PLOP3.LUT P0, PT, PT, PT, UP0, 0x80, 0x0 ;  /* 0x000000000000781c */ /* 0x000fda0003f0f008 */
[----:B------:R-:W-:Y:S05]  /*10120*/  @!P0 BRA `(.L_x_316) ;  /* 0x0000000000048947 */ /* 0x000fea0003800000 */
[----:B------:R-:W-:Y:S01]  /*10130*/  BPT.TRAP 0x1 ;  /* 0x000000040000795c */ /* 0x000fe20000300000 */
.L_x_316:
[----:B------:R-:W0:Y:S01]  /*10140*/  S2R R3, SR_CgaCtaId ;  /* 0x0000000000037919 */ /* 0x000e220000008800 */
[----:B------:R-:W-:-:S04]  /*10150*/  MOV R2, 0x400 ;  /* 0x0000040000027802 */ /* 0x000fc80000000f00 */
[----:B0-----:R-:W-:Y:S02]  /*10160*/  LEA R3, R3, R2, 0x18 ;  /* 0x0000000203037211 */ /* 0x001fe400078ec0ff */
[----:B------:R-:W-:-:S03]  /*10170*/  SHF.L.U32 R2, R0, 0x1f, RZ ;  /* 0x0000001f00027819 */ /* 0x000fc600000006ff */
[----:B------:R-:W-:-:S04]  /*10180*/  VIADD R3, R3, 0x20 ;  /* 0x0000002003037836 */ /* 0x000fc80000000000 */
[C---:B------:R-:W-:Y:S02]  /*10190*/  IMAD R7, R8.reuse, 0x8, R3 ;  /* 0x0000000808077824 */ /* 0x040fe400078e0203 */
[----:B------:R-:W-:Y:S02]  /*101a0*/  VIADD R8, R8, 0x1 ;  /* 0x0000000108087836 */ /* 0x000fe40000000000 */
[----:B------:R-:W0:Y:S03]  /*101b0*/  SYNCS.PHASECHK.TRANS64.TRYWAIT P0, [R7+URZ], R2 ;  /* 0x00000002070075a7 */ /* 0x000e26000800017f */
[----:B------:R-:W-:-:S04]  /*101c0*/  ISETP.NE.AND P1, PT, R8, 0x4, PT ;  /* 0x000000040800780c */ /* 0x000fc80003f25270 */
[----:B------:R-:W-:Y:S02]  /*101d0*/  SEL R5, RZ, 0x1, P1 ;  /* 0x00000001ff057807 */ /* 0x000fe40000800000 */
[----:B------:R-:W-:Y:S02]  /*101e0*/  SEL R8, R8, RZ, P1 ;  /* 0x000000ff08087207 */ /* 0x000fe40000800000 */
[----:B------:R-:W-:-:S03]  /*101f0*/  LOP3.LUT R5, R0, R5, RZ, 0x3c, !PT ;  /* 0x0000000500057212 */ /* 0x000fc600078e3cff */
[----:B------:R-:W-:Y:S01]  /*10200*/  IMAD R9, R8, 0x8, R3 ;  /* 0x0000000808097824 */ /* 0x000fe200078e0203 */
[----:B------:R-:W-:Y:S01]  /*10210*/  SHF.L.U32 R4, R5, 0x1f, RZ ;  /* 0x0000001f05047819 */ /* 0x000fe200000006ff */
[----:B0-----:R-:W-:Y:S06]  /*10220*/  @!P0 BRA `(.L_x_317) ;  /* 0x0000000000ec8947 */ /* 0x001fec0003800000 */
.L_x_328:
[----:B------:R-:W1:Y:S01]  /*10230*/  SYNCS.PHASECHK.TRANS64.TRYWAIT P0, [R9+URZ], R4 ;  /* 0x00000004090075a7 */ /* 0x000e62000800017f */
[----:B------:R-:W-:-:S05]  /*10240*/  VIADD R0, R8, 0x1 ;  /* 0x0000000108007836 */ /* 0x000fca0000000000 */
[----:B------:R-:W-:-:S04]  /*10250*/  ISETP.NE.AND P1, PT, R0, 0x4, PT ;  /* 0x000000040000780c */ /* 0x000fc80003f25270 */
[----:B0-----:R-:W-:Y:S02]  /*10260*/  SEL R2, RZ, 0x1, P1 ;  /* 0x00000001ff027807 */ /* 0x001fe40000800000 */
[----:B------:R-:W-:Y:S02]  /*10270*/  SEL R0, R0, RZ, P1 ;  /* 0x000000ff00007207 */ /* 0x000fe40000800000 */
[----:B------:R-:W-:-:S03]  /*10280*/  LOP3.LUT R7, R5, R2, RZ, 0x3c, !PT ;  /* 0x0000000205077212 */ /* 0x000fc600078e3cff */
[----:B------:R-:W-:Y:S01]  /*10290*/  IMAD R6, R0, 0x8, R3 ;  /* 0x0000000800067824 */ /* 0x000fe200078e0203 */
[----:B------:R-:W-:Y:S01]  /*102a0*/  SHF.L.U32 R5, R7, 0x1f, RZ ;  /* 0x0000001f07057819 */ /* 0x000fe200000006ff */
[----:B-1----:R-:W-:Y:S06]  /*102b0*/  @!P0 BRA `(.L_x_318) ;  /* 0x0000000000dc8947 */ /* 0x002fec0003800000 */
.L_x_329:
[----:B------:R-:W1:Y:S01]  /*102c0*/  SYNCS.PHASECHK.TRANS64.TRYWAIT P0, [R6+URZ], R5 ;  /* 0x00000005060075a7 */ /* 0x000e62000800017f */
[----:B------:R-:W-:-:S05]  /*102d0*/  VIADD R0, R0, 0x1 ;  /* 0x0000000100007836 */ /* 0x000fca0000000000 */
[----:B------:R-:W-:-:S04]  /*102e0*/  ISETP.NE.AND P1, PT, R0, 0x4, PT ;  /* 0x000000040000780c */ /* 0x000fc80003f25270 */
[----:B------:R-:W-:Y:S02]  /*102f0*/  SEL R2, RZ, 0x1, P1 ;  /* 0x00000001ff027807 */ /* 0x000fe40000800000 */
[----:B------:R-:W-:Y:S02]  /*10300*/  SEL R0, R0, RZ, P1 ;  /* 0x000000ff00007207 */ /* 0x000fe40000800000 */
[----:B------:R-:W-:Y:S01]  /*10310*/  LOP3.LUT R2, R7, R2, RZ, 0x3c, !PT ;  /* 0x0000000207027212 */ /* 0x000fe200078e3cff */
[----:B-1----:R-:W-:Y:S06]  /*10320*/  @!P0 BRA `(.L_x_319) ;  /* 0x0000000000d48947 */ /* 0x002fec0003800000 */
.L_x_330:
[----:B------:R-:W-:Y:S01]  /*10330*/  IMAD R3, R0, 0x8, R3 ;  /* 0x0000000800037824 */ /* 0x000fe200078e0203 */
[----:B------:R-:W-:-:S07]  /*10340*/  SHF.L.U32 R0, R2, 0x1f, RZ ;  /* 0x0000001f02007819 */ /* 0x000fce00000006ff */
.L_x_320:
[----:B--2---:R2:W3:Y:S02]  /*10350*/  SYNCS.PHASECHK.TRANS64.TRYWAIT P0, [R3+URZ], R0 ;  /* 0x00000000030075a7 */ /* 0x0044e4000800017f */
[----:B---3--:R-:W-:Y:S05]  /*10360*/  @!P0 NANOSLEEP.SYNCS 0x989680 ;  /* 0x009896800000895d */ /* 0x008fea0003900000 */
[----:B------:R-:W3:Y:S02]  /*10370*/  @!P0 SYNCS.PHASECHK.TRANS64 P0, [R3+URZ], R0 ;  /* 0x00000000030085a7 */ /* 0x000ee4000800007f */
[----:B---3--:R-:W-:Y:S05]  /*10380*/  @!P0 BRA `(.L_x_320) ;  /* 0xfffffffc00f08947 */ /* 0x008fea000383ffff */
.L_x_315:
[----:B------:R-:W-:Y:S05]  /*10390*/  BSYNC B0 ;  /* 0x0000000000007941 */ /* 0x000fea0003800000 */
.L_x_314:
[----:B------:R-:W-:Y:S05]  /*103a0*/  EXIT ;  /* 0x000000000000794d */ /* 0x000fea0003800000 */
.L_x_21:
[----:B-1----:R-:W-:-:S04]  /*103b0*/  IMAD.U32 R3, RZ, RZ, UR6 ;  /* 0x00000006ff037e24 */ /* 0x002fc8000f8e00ff */
[----:B------:R1:W2:Y:S03]  /*103c0*/  SYNCS.PHASECHK.TRANS64.TRYWAIT P0, [R3+URZ], R0 ;  /* 0x00000000030075a7 */ /* 0x0002a6000800017f */
[----:B--2---:R-:W-:Y:S05]  /*103d0*/  @!P0 NANOSLEEP.SYNCS 0x989680 ;  /* 0x009896800000895d */ /* 0x004fea0003900000 */
[----:B------:R-:W2:Y:S02]  /*103e0*/  @!P0 SYNCS.PHASECHK.TRANS64 P0, [R3+URZ], R0 ;  /* 0x00000000030085a7 */ /* 0x000ea4000800007f */
[----:B--2---:R-:W-:Y:S05]  /*103f0*/  @!P0 BRA `(.L_x_21) ;  /* 0xfffffffc00ec8947 */ /* 0x004fea000383ffff */
[----:B------:R-:W-:Y:S05]  /*10400*/  BRA `(.L_x_20) ;  /* 0xffffff1800887947 */ /* 0x000fea000383ffff */
.L_x_27:
[----:B-----5:R1:W-:Y:S02]  /*10410*/  STL [R1+0x90], R0 ;  /* 0x0000900001007387 */ /* 0x0203e40000100800 */
[----:B-1----:R-:W-:-:S04]  /*10420*/  IMAD.U32 R0, RZ, RZ, UR9 ;  /* 0x00000009ff007e24 */ /* 0x002fc8000f8e00ff */
[----:B------:R1:W3:Y:S03]  /*10430*/  SYNCS.PHASECHK.TRANS64.TRYWAIT P0, [R0+URZ], R229 ;  /* 0x000000e5000075a7 */ /* 0x0002e6000800017f */
[----:B---3--:R-:W-:Y:S05]  /*10440*/  @!P0 NANOSLEEP.SYNCS 0x989680 ;  /* 0x009896800000895d */ /* 0x008fea0003900000 */
[----:B------:R1:W3:Y:S02]  /*10450*/  @!P0 SYNCS.PHASECHK.TRANS64 P0, [R0+URZ], R229 ;  /* 0x000000e5000085a7 */ /* 0x0002e4000800007f */
[----:B-1----:R1:W5:Y:S02]  /*10460*/  LDL.LU R0, [R1+0x90] ;  /* 0x0000900001007983 */ /* 0x0023640000300800 */
[----:B-1-3--:R-:W-:Y:S05]  /*10470*/  @!P0 BRA `(.L_x_27) ;  /* 0xfffffffc00e48947 */ /* 0x00afea000383ffff */
[----:B------:R-:W-:Y:S05]  /*10480*/  BRA `(.L_x_26) ;  /* 0xffffff2800fc7947 */ /* 0x000fea000383ffff */
.L_x_302:
[----:B------:R-:W-:Y:S01]  /*10490*/  BSSY B1, `(.L_x_321) ;  /* 0x0000006000017945 */ /* 0x000fe20003800000 */
[----:B------:R-:W-:-:S07]  /*104a0*/  IMAD.MOV.U32 R2, RZ, RZ, -0x1 ;  /* 0xffffffffff027424 */ /* 0x000fce00078e00ff */
[----:B------:R-:W-:Y:S05]  /*104b0*/  WARPSYNC.COLLECTIVE R2, `(.L_x_322) ;  /* 0x00000000020c7348 */ /* 0x000fea0003c00000 */
[----:B------:R-:W-:Y:S02]  /*104c0*/  ELECT P0, UR62, PT ;  /* 0x00000000003e782f */ /* 0x000fe40003800000 */
[----:B------:R-:W-:Y:S01]  /*104d0*/  MOV R2, UR62 ;  /* 0x0000003e00027c02 */ /* 0x000fe20008000f00 */
[----:B------:R-:W-:Y:S10]  /*104e0*/  ENDCOLLECTIVE ;  /* 0x000000000000791b */ /* 0x000ff40003800000 */
.L_x_322:
[----:B------:R-:W-:Y:S05]  /*104f0*/  BSYNC B1 ;  /* 0x0000000000017941 */ /* 0x000fea0003800000 */
.L_x_321:
[----:B------:R-:W-:Y:S05]  /*10500*/  BRA `(.L_x_323) ;  /* 0xfffffff000007947 */ /* 0x000fea000383ffff */
.L_x_305:
[----:B0-----:R0:W2:Y:S02]  /*10510*/  SYNCS.PHASECHK.TRANS64.TRYWAIT P0, [R11+URZ+0x20], R4 ;  /* 0x000020040b0075a7 */ /* 0x0010a4000800017f */
[----:B--2---:R-:W-:Y:S05]  /*10520*/  @!P0 NANOSLEEP.SYNCS 0x989680 ;  /* 0x009896800000895d */ /* 0x004fea0003900000 */
[----:B------:R-:W2:Y:S02]  /*10530*/  @!P0 SYNCS.PHASECHK.TRANS64 P0, [R11+URZ+0x20], R4 ;  /* 0x000020040b0085a7 */ /* 0x000ea4000800007f */
[----:B--2---:R-:W-:Y:S05]  /*10540*/  @!P0 BRA `(.L_x_305) ;  /* 0xfffffffc00f08947 */ /* 0x004fea000383ffff */
[----:B------:R-:W-:Y:S05]  /*10550*/  BRA `(.L_x_324) ;  /* 0xfffffff000407947 */ /* 0x000fea000383ffff */
.L_x_313:
[----:B------:R-:W-:Y:S01]  /*10560*/  BSSY B0, `(.L_x_325) ;  /* 0x0000006000007945 */ /* 0x000fe20003800000 */
[----:B------:R-:W-:-:S07]  /*10570*/  IMAD.MOV.U32 R2, RZ, RZ, -0x1 ;  /* 0xffffffffff027424 */ /* 0x000fce00078e00ff */
[----:B------:R-:W-:Y:S05]  /*10580*/  WARPSYNC.COLLECTIVE R2, `(.L_x_326) ;  /* 0x00000000020c7348 */ /* 0x000fea0003c00000 */
[----:B------:R-:W-:Y:S02]  /*10590*/  ELECT P0, UR62, PT ;  /* 0x00000000003e782f */ /* 0x000fe40003800000 */
[----:B------:R-:W-:Y:S01]  /*105a0*/  MOV R2, UR62 ;  /* 0x0000003e00027c02 */ /* 0x000fe20008000f00 */
[----:B------:R-:W-:Y:S10]  /*105b0*/  ENDCOLLECTIVE ;  /* 0x000000000000791b */ /* 0x000ff40003800000 */
.L_x_326:
[----:B------:R-:W-:Y:S05]  /*105c0*/  BSYNC B0 ;  /* 0x0000000000007941 */ /* 0x000fea0003800000 */
.L_x_325:
[----:B------:R-:W-:Y:S05]  /*105d0*/  BRA `(.L_x_327) ;  /* 0xfffffff800bc7947 */ /* 0x000fea000383ffff */
.L_x_317:
[----:B0-----:R0:W1:Y:S02]  /*105e0*/  SYNCS.PHASECHK.TRANS64.TRYWAIT P0, [R7+URZ], R2 ;  /* 0x00000002070075a7 */ /* 0x001064000800017f */
[----:B-1----:R-:W-:Y:S05]  /*105f0*/  @!P0 NANOSLEEP.SYNCS 0x989680 ;  /* 0x009896800000895d */ /* 0x002fea0003900000 */
[----:B------:R-:W1:Y:S02]  /*10600*/  @!P0 SYNCS.PHASECHK.TRANS64 P0, [R7+URZ], R2 ;  /* 0x00000002070085a7 */ /* 0x000e64000800007f */
[----:B-1----:R-:W-:Y:S05]  /*10610*/  @!P0 BRA `(.L_x_317) ;  /* 0xfffffffc00f08947 */ /* 0x002fea000383ffff */
[----:B------:R-:W-:Y:S05]  /*10620*/  BRA `(.L_x_328) ;  /* 0xfffffffc00007947 */ /* 0x000fea000383ffff */
.L_x_318:
[----:B0-----:R0:W1:Y:S02]  /*10630*/  SYNCS.PHASECHK.TRANS64.TRYWAIT P0, [R9+URZ], R4 ;  /* 0x00000004090075a7 */ /* 0x001064000800017f */
[----:B-1----:R-:W-:Y:S05]  /*10640*/  @!P0 NANOSLEEP.SYNCS 0x989680 ;  /* 0x009896800000895d */ /* 0x002fea0003900000 */
[----:B------:R-:W1:Y:S02]  /*10650*/  @!P0 SYNCS.PHASECHK.TRANS64 P0, [R9+URZ], R4 ;  /* 0x00000004090085a7 */ /* 0x000e64000800007f */
[----:B-1----:R-:W-:Y:S05]  /*10660*/  @!P0 BRA `(.L_x_318) ;  /* 0xfffffffc00f08947 */ /* 0x002fea000383ffff */
[----:B------:R-:W-:Y:S05]  /*10670*/  BRA `(.L_x_329) ;  /* 0xfffffffc00107947 */ /* 0x000fea000383ffff */
.L_x_319:
[----:B-1----:R1:W2:Y:S02]  /*10680*/  SYNCS.PHASECHK.TRANS64.TRYWAIT P0, [R6+URZ], R5 ;  /* 0x00000005060075a7 */ /* 0x0022a4000800017f */
[----:B--2---:R-:W-:Y:S05]  /*10690*/  @!P0 NANOSLEEP.SYNCS 0x989680 ;  /* 0x009896800000895d */ /* 0x004fea0003900000 */
[----:B------:R-:W2:Y:S02]  /*106a0*/  @!P0 SYNCS.PHASECHK.TRANS64 P0, [R6+URZ], R5 ;  /* 0x00000005060085a7 */ /* 0x000ea4000800007f */
[----:B--2---:R-:W-:Y:S05]  /*106b0*/  @!P0 BRA `(.L_x_319) ;  /* 0xfffffffc00f08947 */ /* 0x004fea000383ffff */
[----:B------:R-:W-:Y:S05]  /*106c0*/  BRA `(.L_x_330) ;  /* 0xfffffffc00187947 */ /* 0x000fea000383ffff */
.L_x_331:
[----:B------:R-:W-:-:S00]  /*106d0*/  BRA `(.L_x_331) ;  /* 0xfffffffc00fc7947 */ /* 0x000fc0000383ffff */
[----:B------:R-:W-:-:S00]  /*106e0*/  NOP ;  /* 0x0000000000007918 */ /* 0x000fc00000000000 */
        /* <DEDUP_REMOVED lines=9> */
.L_x_332:


//--------------------- .nv.shared._ZN7cutlass13device_kernelINS_4gemm6kernel13GemmUniversalIN4cute5tupleIJiiiiEEENS1_10collective13CollectiveMmaINS1_37MainloopSm90TmaGmmaWarpSpecializedFP8ILi4ENS5_IJNS4_1CILi2EEESB_NSA_ILi1EEEEEENS1_35KernelTmaWarpSpecializedCooperativeEEENS5_IJNSA_ILi128EEENSA_ILi256EEENSA_ILi64EEEEEENS_12float_e4m3_tENS5_IJlSC_lEEESK_SL_NS4_8TiledMMAINS4_8MMA_AtomIJNS4_4SM904GMMA31MMA_64x256x32_F32E4M3E4M3_SS_TNILNSP_7ScaleInE1ELSR_1EEEEEENS4_6LayoutINS5_IJSB_SC_SC_EEENS5_IJSC_NSA_ILi0EEESW_EEEEENS5_IJNS4_10UnderscoreESZ_SZ_EEEEENS4_23SM90_TMA_LOAD_MULTICASTENS4_14ComposedLayoutINS4_7SwizzleILi2ELi4ELi3EEENS4_18smem_ptr_flag_bitsILi8EEENSU_INS5_IJNSA_ILi8EEESI_EEENS5_IJSI_SC_EEEEEEEvNS4_8identityES12_S1C_vS1D_EENS_8epilogue10collective6detail29Sm90TmaWarpSpecializedAdapterINS1G_15DefaultEpilogueISK_SL_SL_NS1F_6thread17LinearCombinationISK_Li1EffLNS1K_9ScaleType4KindE0ELNS_15FloatRoundStyleE2ESK_EENS1_15EpilogueDefaultEEEEEvvEEEEvNT_6ParamsE --------------------------
	.section	.nv.shared._ZN7cutlass13device_kernelINS_4gemm6kernel13GemmUniversalIN4cute5tupleIJiiiiEEENS1_10collective13CollectiveMmaINS1_37MainloopSm90TmaGmmaWarpSpecializedFP8ILi4ENS5_IJNS4_1CILi2EEESB_NSA_ILi1EEEEEENS1_35KernelTmaWarpSpecializedCooperativeEEENS5_IJNSA_ILi128EEENSA_ILi256EEENSA_ILi64EEEEEENS_12float_e4m3_tENS5_IJlSC_lEEESK_SL_NS4_8TiledMMAINS4_8MMA_AtomIJNS4_4SM904GMMA31MMA_64x256x32_F32E4M3E4M3_SS_TNILNSP_7ScaleInE1ELSR_1EEEEEENS4_6LayoutINS5_IJSB_SC_SC_EEENS5_IJSC_NSA_ILi0EEESW_EEEEENS5_IJNS4_10UnderscoreESZ_SZ_EEEEENS4_23SM90_TMA_LOAD_MULTICASTENS4_14ComposedLayoutINS4_7SwizzleILi2ELi4ELi3EEENS4_18smem_ptr_flag_bitsILi8EEENSU_INS5_IJNSA_ILi8EEESI_EEENS5_IJSI_SC_EEEEEEEvNS4_8identityES12_S1C_vS1D_EENS_8epilogue10collective6detail29Sm90TmaWarpSpecializedAdapterINS1G_15DefaultEpilogueISK_SL_SL_NS1F_6thread17LinearCombinationISK_Li1EffLNS1K_9ScaleType4KindE0ELNS_15FloatRoundStyleE2ESK_EENS1_15EpilogueDefaultEEEEEvvEEEEvNT_6ParamsE,"aw",@nobits
	.sectionflags	@""
	.align	16
	.zero		1024


//--------------------- .nv.shared.reserved.0     --------------------------
	.section	.nv.shared.reserved.0,"aw",@nobits
	.weak		__nv_reservedSMEM_offset_0_alias
	.size		__nv_reservedSMEM_offset_0_alias, 0, 0
	.other		__nv_reservedSMEM_offset_0_alias,@"STO_CUDA_RESERVED_SHARED STV_DEFAULT"
__nv_reservedSMEM_offset_0_alias:
	.zero		0


//--------------------- .nv.global                --------------------------
	.section	.nv.global,"aw",@nobits
.nv.global:
	.type		_ZN39_INTERNAL_de89e9b9_4_k_cu_9a870261_54514cute1_E,@object
	.size		_ZN39_INTERNAL_de89e9b9_4_k_cu_9a870261_54514cute1_E,(_ZN39_INTERNAL_de89e9b9_4_k_cu_9a870261_54514cuda3std3__45__cpo6cbeginE - _ZN39_INTERNAL_de89e9b9_4_k_cu_9a870261_54514cute1_E)
_ZN39_INTERNAL_de89e9b9_4_k_cu_9a870261_54514cute1_E:
	.zero		1
	.type		_ZN39_INTERNAL_de89e9b9_4_k_cu_9a870261_54514cuda3std3__45__cpo6cbeginE,@object
	.size		_ZN39_INTERNAL_de89e9b9_4_k_cu_9a870261_54514cuda3std3__45__cpo6cbeginE,(_ZN39_INTERNAL_de89e9b9_4_k_cu_9a870261_54514cuda3std3__48in_placeE - _ZN39_INTERNAL_de89e9b9_4_k_cu_9a870261_54514cuda3std3__45__cpo6cbeginE)
_ZN39_INTERNAL_de89e9b9_4_k_cu_9a870261_54514cuda3std3__45__cpo6cbeginE:
	.zero		1
	.type		_ZN39_INTERNAL_de89e9b9_4_k_cu_9a870261_54514cuda3std3__48in_placeE,@object
	.size		_ZN39_INTERNAL_de89e9b9_4_k_cu_9a870261_54514cuda3std3__48in_placeE,(_ZN39_INTERNAL_de89e9b9_4_k_cu_9a870261_54514cuda3std6ranges3__45__cpo9iter_moveE - _ZN39_INTERNAL_de89e9b9_4_k_cu_9a870261_54514cuda3std3__48in_placeE)
_ZN39_INTERNAL_de89e9b9_4_k_cu_9a870261_54514cuda3std3__48in_placeE:
	.zero		1
	.type		_ZN39_INTERNAL_de89e9b9_4_k_cu_9a870261_54514cuda3std6ranges3__45__cpo9iter_moveE,@object
	.size		_ZN39_INTERNAL_de89e9b9_4_k_cu_9a870261_54514cuda3std6ranges3__45__cpo9iter_moveE,(_ZN39_INTERNAL_de89e9b9_4_k_cu_9a870261_54514cuda3std3__45__cpo5beginE - _ZN39_INTERNAL_de89e9b9_4_k_cu_9a870261_54514cuda3std6ranges3__45__cpo9iter_moveE)
_ZN39_INTERNAL_de89e9b9_4_k_cu_9a870261_54514cuda3std6ranges3__45__cpo9iter_moveE:
	.zero		1
	.type		_ZN39_INTERNAL_de89e9b9_4_k_cu_9a870261_54514cuda3std3__45__cpo5beginE,@object
	.size		_ZN39_INTERNAL_de89e9b9_4_k_cu_9a870261_54514cuda3std3__45__cpo5beginE,(_ZN39_INTERNAL_de89e9b9_4_k_cu_9a870261_54514cuda3std3__441_GLOBAL__N__de89e9b9_4_k_cu_9a870261_54516ignoreE - _ZN39_INTERNAL_de89e9b9_4_k_cu_9a870261_54514cuda3std3__45__cpo5beginE)
_ZN39_INTERNAL_de89e9b9_4_k_cu_9a870261_54514cuda3std3__45__cpo5beginE:
	.zero		1
	.type		_ZN39_INTERNAL_de89e9b9_4_k_cu_9a870261_54514cuda3std3__441_GLOBAL__N__de89e9b9_4_k_cu_9a870261_54516ignoreE,@object
	.size		_ZN39_INTERNAL_de89e9b9_4_k_cu_9a870261_54514cuda3std3__441_GLOBAL__N__de89e9b9_4_k_cu_9a870261_54516ignoreE,(_ZN39_INTERNAL_de89e9b9_4_k_cu_9a870261_54514cute7productE - _ZN39_INTERNAL_de89e9b9_4_k_cu_9a870261_54514cuda3std3__441_GLOBAL__N__de89e9b9_4_k_cu_9a870261_54516ignoreE)
_ZN39_INTERNAL_de89e9b9_4_k_cu_9a870261_54514cuda3std3__441_GLOBAL__N__de89e9b9_4_k_cu_9a870261_54516ignoreE:
	.zero		1
	.type		_ZN39_INTERNAL_de89e9b9_4_k_cu_9a870261_54514cute7productE,@object
	.size		_ZN39_INTERNAL_de89e9b9_4_k_cu_9a870261_54514cute7productE,(_ZN39_INTERNAL_de89e9b9_4_k_cu_9a870261_54514cuda3std3__45__cpo3endE - _ZN39_INTERNAL_de89e9b9_4_k_cu_9a870261_54514cute7productE)
_ZN39_INTERNAL_de89e9b9_4_k_cu_9a870261_54514cute7productE:
	.zero		1
	.type		_ZN39_INTERNAL_de89e9b9_4_k_cu_9a870261_54514cuda3std3__45__cpo3endE,@object
	.size		_ZN39_INTERNAL_de89e9b9_4_k_cu_9a870261_54514cuda3std3__45__cpo3endE,(_ZN39_INTERNAL_de89e9b9_4_k_cu_9a870261_54514cuda3std3__419piecewise_constructE - _ZN39_INTERNAL_de89e9b9_4_k_cu_9a870261_54514cuda3std3__45__cpo3endE)
_ZN39_INTERNAL_de89e9b9_4_k_cu_9a870261_54514cuda3std3__45__cpo3endE:
	.zero		1
	.type		_ZN39_INTERNAL_de89e9b9_4_k_cu_9a870261_54514cuda3std3__419piecewise_constructE,@object
	.size		_ZN39_INTERNAL_de89e9b9_4_k_cu_9a870261_54514cuda3std3__419piecewise_constructE,(_ZN39_INTERNAL_de89e9b9_4_k_cu_9a870261_54514cuda3std3__45__cpo4cendE - _ZN39_INTERNAL_de89e9b9_4_k_cu_9a870261_54514cuda3std3__419piecewise_constructE)
_ZN39_INTERNAL_de89e9b9_4_k_cu_9a870261_54514cuda3std3__419piecewise_constructE:
	.zero		1
	.type		_ZN39_INTERNAL_de89e9b9_4_k_cu_9a870261_54514cuda3std3__45__cpo4cendE,@object
	.size		_ZN39_INTERNAL_de89e9b9_4_k_cu_9a870261_54514cuda3std3__45__cpo4cendE,(_ZN39_INTERNAL_de89e9b9_4_k_cu_9a870261_54514cuda3std6ranges3__45__cpo4swapE - _ZN39_INTERNAL_de89e9b9_4_k_cu_9a870261_54514cuda3std3__45__cpo4cendE)
_ZN39_INTERNAL_de89e9b9_4_k_cu_9a870261_54514cuda3std3__45__cpo4cendE:
	.zero		1
	.type		_ZN39_INTERNAL_de89e9b9_4_k_cu_9a870261_54514cuda3std6ranges3__45__cpo4swapE,@object
	.size		_ZN39_INTERNAL_de89e9b9_4_k_cu_9a870261_54514cuda3std6ranges3__45__cpo4swapE,(.L_7 - _ZN39_INTERNAL_de89e9b9_4_k_cu_9a870261_54514cuda3std6ranges3__45__cpo4swapE)
_ZN39_INTERNAL_de89e9b9_4_k_cu_9a870261_54514cuda3std6ranges3__45__cpo4swapE:
	.zero		1
.L_7:


//--------------------- .nv.constant0._ZN7cutlass13device_kernelINS_4gemm6kernel13GemmUniversalIN4cute5tupleIJiiiiEEENS1_10collective13CollectiveMmaINS1_37MainloopSm90TmaGmmaWarpSpecializedFP8ILi4ENS5_IJNS4_1CILi2EEESB_NSA_ILi1EEEEEENS1_35KernelTmaWarpSpecializedCooperativeEEENS5_IJNSA_ILi128EEENSA_ILi256EEENSA_ILi64EEEEEENS_12float_e4m3_tENS5_IJlSC_lEEESK_SL_NS4_8TiledMMAINS4_8MMA_AtomIJNS4_4SM904GMMA31MMA_64x256x32_F32E4M3E4M3_SS_TNILNSP_7ScaleInE1ELSR_1EEEEEENS4_6LayoutINS5_IJSB_SC_SC_EEENS5_IJSC_NSA_ILi0EEESW_EEEEENS5_IJNS4_10UnderscoreESZ_SZ_EEEEENS4_23SM90_TMA_LOAD_MULTICASTENS4_14ComposedLayoutINS4_7SwizzleILi2ELi4ELi3EEENS4_18smem_ptr_flag_bitsILi8EEENSU_INS5_IJNSA_ILi8EEESI_EEENS5_IJSI_SC_EEEEEEEvNS4_8identityES12_S1C_vS1D_EENS_8epilogue10collective6detail29Sm90TmaWarpSpecializedAdapterINS1G_15DefaultEpilogueISK_SL_SL_NS1F_6thread17LinearCombinationISK_Li1EffLNS1K_9ScaleType4KindE0ELNS_15FloatRoundStyleE2ESK_EENS1_15EpilogueDefaultEEEEEvvEEEEvNT_6ParamsE --------------------------
	.section	.nv.constant0._ZN7cutlass13device_kernelINS_4gemm6kernel13GemmUniversalIN4cute5tupleIJiiiiEEENS1_10collective13CollectiveMmaINS1_37MainloopSm90TmaGmmaWarpSpecializedFP8ILi4ENS5_IJNS4_1CILi2EEESB_NSA_ILi1EEEEEENS1_35KernelTmaWarpSpecializedCooperativeEEENS5_IJNSA_ILi128EEENSA_ILi256EEENSA_ILi64EEEEEENS_12float_e4m3_tENS5_IJlSC_lEEESK_SL_NS4_8TiledMMAINS4_8MMA_AtomIJNS4_4SM904GMMA31MMA_64x256x32_F32E4M3E4M3_SS_TNILNSP_7ScaleInE1ELSR_1EEEEEENS4_6LayoutINS5_IJSB_SC_SC_EEENS5_IJSC_NSA_ILi0EEESW_EEEEENS5_IJNS4_10UnderscoreESZ_SZ_EEEEENS4_23SM90_TMA_LOAD_MULTICASTENS4_14ComposedLayoutINS4_7SwizzleILi2ELi4ELi3EEENS4_18smem_ptr_flag_bitsILi8EEENSU_INS5_IJNSA_ILi8EEESI_EEENS5_IJSI_SC_EEEEEEEvNS4_8identityES12_S1C_vS1D_EENS_8epilogue10collective6detail29Sm90TmaWarpSpecializedAdapterINS1G_15DefaultEpilogueISK_SL_SL_NS1F_6thread17LinearCombinationISK_Li1EffLNS1K_9ScaleType4KindE0ELNS_15FloatRoundStyleE2ESK_EENS1_15EpilogueDefaultEEEEEvvEEEEvNT_6ParamsE,"a",@progbits
	.sectionflags	@""
	.align	4
.nv.constant0._ZN7cutlass13device_kernelINS_4gemm6kernel13GemmUniversalIN4cute5tupleIJiiiiEEENS1_10collective13CollectiveMmaINS1_37MainloopSm90TmaGmmaWarpSpecializedFP8ILi4ENS5_IJNS4_1CILi2EEESB_NSA_ILi1EEEEEENS1_35KernelTmaWarpSpecializedCooperativeEEENS5_IJNSA_ILi128EEENSA_ILi256EEENSA_ILi64EEEEEENS_12float_e4m3_tENS5_IJlSC_lEEESK_SL_NS4_8TiledMMAINS4_8MMA_AtomIJNS4_4SM904GMMA31MMA_64x256x32_F32E4M3E4M3_SS_TNILNSP_7ScaleInE1ELSR_1EEEEEENS4_6LayoutINS5_IJSB_SC_SC_EEENS5_IJSC_NSA_ILi0EEESW_EEEEENS5_IJNS4_10UnderscoreESZ_SZ_EEEEENS4_23SM90_TMA_LOAD_MULTICASTENS4_14ComposedLayoutINS4_7SwizzleILi2ELi4ELi3EEENS4_18smem_ptr_flag_bitsILi8EEENSU_INS5_IJNSA_ILi8EEESI_EEENS5_IJSI_SC_EEEEEEEvNS4_8identityES12_S1C_vS1D_EENS_8epilogue10collective6detail29Sm90TmaWarpSpecializedAdapterINS1G_15DefaultEpilogueISK_SL_SL_NS1F_6thread17LinearCombinationISK_Li1EffLNS1K_9ScaleType4KindE0ELNS_15FloatRoundStyleE2ESK_EENS1_15EpilogueDefaultEEEEEvvEEEEvNT_6ParamsE:
	.zero		1664


//--------------------- SYMBOLS --------------------------

	.type		.nv.reservedSmem.offset0,@object
	.size		.nv.reservedSmem.offset0,0x4
